	.target	sm_90a

	.elftype	@"ET_EXEC"


//--------------------- .note.nv.tkinfo           --------------------------
	.section	.note.nv.tkinfo,"",@"SHT_NOTE"
	.sectionflags	@"SHF_NOTE_NV_TKINFO"
	.tkinfo
        /*0018*/ 	.word	0x00000002
        /*0030*/ 	.string	""
        /*0030*/ 	.string	"ptxas"
        /*0030*/ 	.string	"Cuda compilation tools, release 13.0, V13.0.88"
        /*0030*/ 	.string	"Build cuda_13.0.r13.0/compiler.36424714_0"
        /*0030*/ 	.string	"-v  -suppress-debug-info  -lineinfo  -arch sm_90a "



//--------------------- .note.nv.cuinfo           --------------------------
	.section	.note.nv.cuinfo,"",@"SHT_NOTE"
	.sectionflags	@"SHF_NOTE_NV_CUINFO"
        /*0018*/ 	.short	0x0002
        /*001a*/ 	.short	0x005a
        /*001c*/ 	.short	0x0082
	.zero		2


//--------------------- .nv.info                  --------------------------
	.section	.nv.info,"",@"SHT_CUDA_INFO"
	.align	4


	//----- nvinfo : EIATTR_REGCOUNT
	.align		4
        /*0000*/ 	.byte	0x04, 0x2f
        /*0002*/ 	.short	(.L_1 - .L_0)
	.align		4
.L_0:
        /*0004*/ 	.word	index@(matmul_kernel)
        /*0008*/ 	.word	0x000000ff


	//----- nvinfo : EIATTR_FRAME_SIZE
	.align		4
.L_1:
        /*000c*/ 	.byte	0x04, 0x11
        /*000e*/ 	.short	(.L_3 - .L_2)
	.align		4
.L_2:
        /*0010*/ 	.word	index@(matmul_kernel)
        /*0014*/ 	.word	0x00000058


	//----- nvinfo : EIATTR_MIN_STACK_SIZE
	.align		4
.L_3:
        /*0018*/ 	.byte	0x04, 0x12
        /*001a*/ 	.short	(.L_5 - .L_4)
	.align		4
.L_4:
        /*001c*/ 	.word	index@(matmul_kernel)
        /*0020*/ 	.word	0x00000058
.L_5:


//--------------------- .nv.compat                --------------------------
	.section	.nv.compat,"",@"SHT_CUDA_COMPAT_INFO"
	.align	4
        /*0000*/ 	.byte	0x02, 0x09, 0x01, 0x00, 0x02, 0x02, 0x04, 0x00, 0x02, 0x05, 0x05, 0x00, 0x03, 0x07, 0x01, 0x01
        /*0010*/ 	.byte	0x02, 0x03, 0x00, 0x00, 0x02, 0x06, 0x01, 0x00, 0x04, 0x0b, 0x08, 0x00, 0x00, 0x00, 0x00, 0x00
        /*0020*/ 	.byte	0x00, 0x00, 0x00, 0x00


//--------------------- .nv.info.matmul_kernel    --------------------------
	.section	.nv.info.matmul_kernel,"",@"SHT_CUDA_INFO"
	.sectionflags	@""
	.align	4


	//----- nvinfo : EIATTR_CUDA_API_VERSION
	.align		4
        /*0000*/ 	.byte	0x04, 0x37
        /*0002*/ 	.short	(.L_7 - .L_6)
.L_6:
        /*0004*/ 	.word	0x00000082


	//----- nvinfo : EIATTR_KPARAM_INFO
	.align		4
.L_7:
        /*0008*/ 	.byte	0x04, 0x17
        /*000a*/ 	.short	(.L_9 - .L_8)
.L_8:
        /*000c*/ 	.word	0x00000000
        /*0010*/ 	.short	0x000d
        /*0012*/ 	.short	0x0048
        /*0014*/ 	.byte	0x00, 0xf4, 0x21, 0x00


	//----- nvinfo : EIATTR_KPARAM_INFO
	.align		4
.L_9:
        /*0018*/ 	.byte	0x04, 0x17
        /*001a*/ 	.short	(.L_11 - .L_10)
.L_10:
        /*001c*/ 	.word	0x00000000
        /*0020*/ 	.short	0x000c
        /*0022*/ 	.short	0x0040
        /*0024*/ 	.byte	0x00, 0xf4, 0x21, 0x00


	//----- nvinfo : EIATTR_KPARAM_INFO
	.align		4
.L_11:
        /*0028*/ 	.byte	0x04, 0x17
        /*002a*/ 	.short	(.L_13 - .L_12)
.L_12:
        /*002c*/ 	.word	0x00000000
        /*0030*/ 	.short	0x000b
        /*0032*/ 	.short	0x0038
        /*0034*/ 	.byte	0x00, 0xf0, 0x11, 0x00


	//----- nvinfo : EIATTR_KPARAM_INFO
	.align		4
.L_13:
        /*0038*/ 	.byte	0x04, 0x17
        /*003a*/ 	.short	(.L_15 - .L_14)
.L_14:
        /*003c*/ 	.word	0x00000000
        /*0040*/ 	.short	0x000a
        /*0042*/ 	.short	0x0034
        /*0044*/ 	.byte	0x00, 0xf0, 0x11, 0x00


	//----- nvinfo : EIATTR_KPARAM_INFO
	.align		4
.L_15:
        /*0048*/ 	.byte	0x04, 0x17
        /*004a*/ 	.short	(.L_17 - .L_16)
.L_16:
        /*004c*/ 	.word	0x00000000
        /*0050*/ 	.short	0x0009
        /*0052*/ 	.short	0x0030
        /*0054*/ 	.byte	0x00, 0xf0, 0x11, 0x00


	//----- nvinfo : EIATTR_KPARAM_INFO
	.align		4
.L_17:
        /*0058*/ 	.byte	0x04, 0x17
        /*005a*/ 	.short	(.L_19 - .L_18)
.L_18:
        /*005c*/ 	.word	0x00000000
        /*0060*/ 	.short	0x0008
        /*0062*/ 	.short	0x002c
        /*0064*/ 	.byte	0x00, 0xf0, 0x11, 0x00


	//----- nvinfo : EIATTR_KPARAM_INFO
	.align		4
.L_19:
        /*0068*/ 	.byte	0x04, 0x17
        /*006a*/ 	.short	(.L_21 - .L_20)
.L_20:
        /*006c*/ 	.word	0x00000000
        /*0070*/ 	.short	0x0007
        /*0072*/ 	.short	0x0028
        /*0074*/ 	.byte	0x00, 0xf0, 0x11, 0x00


	//----- nvinfo : EIATTR_KPARAM_INFO
	.align		4
.L_21:
        /*0078*/ 	.byte	0x04, 0x17
        /*007a*/ 	.short	(.L_23 - .L_22)
.L_22:
        /*007c*/ 	.word	0x00000000
        /*0080*/ 	.short	0x0006
        /*0082*/ 	.short	0x0024
        /*0084*/ 	.byte	0x00, 0xf0, 0x11, 0x00


	//----- nvinfo : EIATTR_KPARAM_INFO
	.align		4
.L_23:
        /*0088*/ 	.byte	0x04, 0x17
        /*008a*/ 	.short	(.L_25 - .L_24)
.L_24:
        /*008c*/ 	.word	0x00000000
        /*0090*/ 	.short	0x0005
        /*0092*/ 	.short	0x0020
        /*0094*/ 	.byte	0x00, 0xf0, 0x11, 0x00


	//----- nvinfo : EIATTR_KPARAM_INFO
	.align		4
.L_25:
        /*0098*/ 	.byte	0x04, 0x17
        /*009a*/ 	.short	(.L_27 - .L_26)
.L_26:
        /*009c*/ 	.word	0x00000000
        /*00a0*/ 	.short	0x0004
        /*00a2*/ 	.short	0x001c
        /*00a4*/ 	.byte	0x00, 0xf0, 0x11, 0x00


	//----- nvinfo : EIATTR_KPARAM_INFO
	.align		4
.L_27:
        /*00a8*/ 	.byte	0x04, 0x17
        /*00aa*/ 	.short	(.L_29 - .L_28)
.L_28:
        /*00ac*/ 	.word	0x00000000
        /*00b0*/ 	.short	0x0003
        /*00b2*/ 	.short	0x0018
        /*00b4*/ 	.byte	0x00, 0xf0, 0x11, 0x00


	//----- nvinfo : EIATTR_KPARAM_INFO
	.align		4
.L_29:
        /*00b8*/ 	.byte	0x04, 0x17
        /*00ba*/ 	.short	(.L_31 - .L_30)
.L_30:
        /*00bc*/ 	.word	0x00000000
        /*00c0*/ 	.short	0x0002
        /*00c2*/ 	.short	0x0010
        /*00c4*/ 	.byte	0x00, 0xf4, 0x21, 0x00


	//----- nvinfo : EIATTR_KPARAM_INFO
	.align		4
.L_31:
        /*00c8*/ 	.byte	0x04, 0x17
        /*00ca*/ 	.short	(.L_33 - .L_32)
.L_32:
        /*00cc*/ 	.word	0x00000000
        /*00d0*/ 	.short	0x0001
        /*00d2*/ 	.short	0x0008
        /*00d4*/ 	.byte	0x00, 0xf4, 0x21, 0x00


	//----- nvinfo : EIATTR_KPARAM_INFO
	.align		4
.L_33:
        /*00d8*/ 	.byte	0x04, 0x17
        /*00da*/ 	.short	(.L_35 - .L_34)
.L_34:
        /*00dc*/ 	.word	0x00000000
        /*00e0*/ 	.short	0x0000
        /*00e2*/ 	.short	0x0000
        /*00e4*/ 	.byte	0x00, 0xf4, 0x21, 0x00


	//----- nvinfo : EIATTR_SPARSE_MMA_MASK
	.align		4
.L_35:
        /*00e8*/ 	.byte	0x03, 0x50
        /*00ea*/ 	.short	0x0000


	//----- nvinfo : EIATTR_MAXREG_COUNT
	.align		4
        /*00ec*/ 	.byte	0x03, 0x1b
        /*00ee*/ 	.short	0x00ff


	//----- nvinfo : EIATTR_NUM_BARRIERS
	.align		4
        /*00f0*/ 	.byte	0x02, 0x4c
        /*00f2*/ 	.byte	0x01
	.zero		1


	//----- nvinfo : EIATTR_ANNOTATIONS
	.align		4
        /*00f4*/ 	.byte	0x04, 0x55
        /*00f6*/ 	.short	(.L_37 - .L_36)


	//   ....[0]....
.L_36:
        /*00f8*/ 	.word	0x00000001
        /*00fc*/ 	.byte	0xf0, 0x17, 0x00, 0x00, 0x01, 0x00, 0x00, 0x00, 0x20, 0x18, 0x00, 0x00, 0x01, 0x00, 0x00, 0x00
        /* <DEDUP_REMOVED lines=20> */
        /*024c*/ 	.byte	0x60, 0x37, 0x00, 0x00, 0x01, 0x00, 0x00, 0x00, 0x90, 0x37, 0x00, 0x00


	//----- nvinfo : EIATTR_MERCURY_ISA_VERSION
	.align		4
.L_37:
        /*0258*/ 	.byte	0x03, 0x5f
        /*025a*/ 	.short	0x0101


	//----- nvinfo : EIATTR_EXIT_INSTR_OFFSETS
	.align		4
        /*025c*/ 	.byte	0x04, 0x1c
        /*025e*/ 	.short	(.L_39 - .L_38)


	//   ....[0]....
.L_38:
        /*0260*/ 	.word	0x00007160


	//   ....[1]....
        /*0264*/ 	.word	0x00007180


	//----- nvinfo : EIATTR_REQNTID
	.align		4
.L_39:
        /*0268*/ 	.byte	0x04, 0x10
        /*026a*/ 	.short	(.L_41 - .L_40)
.L_40:
        /*026c*/ 	.word	0x00000080
        /*0270*/ 	.word	0x00000001
        /*0274*/ 	.word	0x00000001


	//----- nvinfo : EIATTR_CBANK_PARAM_SIZE
	.align		4
.L_41:
        /*0278*/ 	.byte	0x03, 0x19
        /*027a*/ 	.short	0x0050


	//----- nvinfo : EIATTR_PARAM_CBANK
	.align		4
        /*027c*/ 	.byte	0x04, 0x0a
        /*027e*/ 	.short	(.L_43 - .L_42)
	.align		4
.L_42:
        /*0280*/ 	.word	index@(.nv.constant0.matmul_kernel)
        /*0284*/ 	.short	0x0210
        /*0286*/ 	.short	0x0050


	//----- nvinfo : EIATTR_SW_WAR
	.align		4
.L_43:
        /*0288*/ 	.byte	0x04, 0x36
        /*028a*/ 	.short	(.L_45 - .L_44)
.L_44:
        /*028c*/ 	.word	0x00000008
.L_45:


//--------------------- .nv.callgraph             --------------------------
	.section	.nv.callgraph,"",@"SHT_CUDA_CALLGRAPH"
	.align	4
	.sectionentsize	8
	.align		4
        /*0000*/ 	.word	0x00000000
	.align		4
        /*0004*/ 	.word	0xffffffff
	.align		4
        /*0008*/ 	.word	0x00000000
	.align		4
        /*000c*/ 	.word	0xfffffffe
	.align		4
        /*0010*/ 	.word	0x00000000
	.align		4
        /*0014*/ 	.word	0xfffffffd
	.align		4
        /*0018*/ 	.word	0x00000000
	.align		4
        /*001c*/ 	.word	0xfffffffc


//--------------------- .text.matmul_kernel       --------------------------
	.section	.text.matmul_kernel,"ax",@progbits
	.align	128
        .global         matmul_kernel
        .type           matmul_kernel,@function
        .size           matmul_kernel,(.L_x_3 - matmul_kernel)
        .other          matmul_kernel,@"STO_CUDA_ENTRY STV_DEFAULT"
matmul_kernel:
.text.matmul_kernel:
[----:B------:R-:W0:Y:S08]  /*0000*/  LDC R1, c[0x0][0x28] ;  /* 0x00000a00ff017b82 */ /* 0x000e300000000800 */
[----:B------:R-:W1:Y:S01]  /*0010*/  LDC.64 R2, c[0x0][0x228] ;  /* 0x00008a00ff027b82 */ /* 0x000e620000000a00 */
[----:B------:R-:W2:Y:S01]  /*0020*/  S2R R7, SR_CTAID.X ;  /* 0x0000000000077919 */ /* 0x000ea20000002500 */
[----:B------:R-:W-:Y:S01]  /*0030*/  ULDC UR5, c[0x0][0x230] ;  /* 0x00008c0000057ab9 */ /* 0x000fe20000000800 */
[----:B------:R-:W-:Y:S01]  /*0040*/  UMOV UR4, 0x400 ;  /* 0x0000040000047882 */ /* 0x000fe20000000000 */
[----:B------:R-:W-:Y:S01]  /*0050*/  UIADD3 UR5, UR5, 0x1f, URZ ;  /* 0x0000001f05057890 */ /* 0x000fe2000fffe03f */
[----:B0-----:R-:W-:Y:S01]  /*0060*/  VIADD R1, R1, 0xffffffa8 ;  /* 0xffffffa801017836 */ /* 0x001fe20000000000 */
[----:B------:R-:W-:Y:S01]  /*0070*/  ULDC.64 UR14, c[0x0][0x208] ;  /* 0x00008200000e7ab9 */ /* 0x000fe20000000a00 */
[----:B------:R-:W-:Y:S01]  /*0080*/  CS2R R72, SRZ ;  /* 0x0000000000487805 */ /* 0x000fe2000001ff00 */
[----:B------:R-:W0:Y:S01]  /*0090*/  S2UR UR12, SR_CgaCtaId ;  /* 0x00000000000c79c3 */ /* 0x000e220000008800 */
[----:B------:R-:W-:Y:S01]  /*00a0*/  UISETP.GE.AND UP0, UPT, UR5, 0x20, UPT ;  /* 0x000000200500788c */ /* 0x000fe2000bf06270 */
[----:B------:R-:W-:-:S02]  /*00b0*/  CS2R R74, SRZ ;  /* 0x00000000004a7805 */ /* 0x000fc4000001ff00 */
[----:B------:R-:W-:Y:S02]  /*00c0*/  CS2R R76, SRZ ;  /* 0x00000000004c7805 */ /* 0x000fe4000001ff00 */
[----:B------:R-:W-:Y:S02]  /*00d0*/  CS2R R78, SRZ ;  /* 0x00000000004e7805 */ /* 0x000fe4000001ff00 */
[----:B------:R-:W-:Y:S02]  /*00e0*/  CS2R R80, SRZ ;  /* 0x0000000000507805 */ /* 0x000fe4000001ff00 */
[----:B------:R-:W-:Y:S02]  /*00f0*/  CS2R R82, SRZ ;  /* 0x0000000000527805 */ /* 0x000fe4000001ff00 */
[----:B------:R-:W-:Y:S02]  /*0100*/  CS2R R84, SRZ ;  /* 0x0000000000547805 */ /* 0x000fe4000001ff00 */
[----:B------:R-:W-:-:S02]  /*0110*/  CS2R R86, SRZ ;  /* 0x0000000000567805 */ /* 0x000fc4000001ff00 */
[----:B------:R-:W-:Y:S02]  /*0120*/  CS2R R56, SRZ ;  /* 0x0000000000387805 */ /* 0x000fe4000001ff00 */
[----:B------:R-:W-:Y:S02]  /*0130*/  CS2R R58, SRZ ;  /* 0x00000000003a7805 */ /* 0x000fe4000001ff00 */
[----:B------:R-:W-:Y:S02]  /*0140*/  CS2R R60, SRZ ;  /* 0x00000000003c7805 */ /* 0x000fe4000001ff00 */
[----:B------:R-:W-:Y:S02]  /*0150*/  CS2R R62, SRZ ;  /* 0x00000000003e7805 */ /* 0x000fe4000001ff00 */
[----:B------:R-:W-:Y:S02]  /*0160*/  CS2R R64, SRZ ;  /* 0x0000000000407805 */ /* 0x000fe4000001ff00 */
[----:B------:R-:W-:-:S02]  /*0170*/  CS2R R66, SRZ ;  /* 0x0000000000427805 */ /* 0x000fc4000001ff00 */
[----:B------:R-:W-:Y:S01]  /*0180*/  CS2R R68, SRZ ;  /* 0x0000000000447805 */ /* 0x000fe2000001ff00 */
[----:B-1----:R-:W-:Y:S01]  /*0190*/  VIADD R0, R3, 0x1f ;  /* 0x0000001f03007836 */ /* 0x002fe20000000000 */
[----:B------:R-:W-:Y:S02]  /*01a0*/  CS2R R70, SRZ ;  /* 0x0000000000467805 */ /* 0x000fe4000001ff00 */
[----:B------:R-:W-:Y:S02]  /*01b0*/  CS2R R40, SRZ ;  /* 0x0000000000287805 */ /* 0x000fe4000001ff00 */
[----:B------:R-:W-:Y:S02]  /*01c0*/  CS2R R42, SRZ ;  /* 0x00000000002a7805 */ /* 0x000fe4000001ff00 */
[----:B------:R-:W-:Y:S02]  /*01d0*/  CS2R R44, SRZ ;  /* 0x00000000002c7805 */ /* 0x000fe4000001ff00 */
[----:B------:R-:W-:-:S02]  /*01e0*/  SHF.R.S32.HI R5, RZ, 0x1f, R0 ;  /* 0x0000001fff057819 */ /* 0x000fc40000011400 */
[----:B------:R-:W-:Y:S02]  /*01f0*/  CS2R R46, SRZ ;  /* 0x00000000002e7805 */ /* 0x000fe4000001ff00 */
[----:B------:R-:W-:Y:S01]  /*0200*/  CS2R R48, SRZ ;  /* 0x0000000000307805 */ /* 0x000fe2000001ff00 */
[----:B0-----:R-:W-:Y:S01]  /*0210*/  ULEA UR12, UR12, UR4, 0x18 ;  /* 0x000000040c0c7291 */ /* 0x001fe2000f8ec03f */
[----:B------:R-:W-:Y:S02]  /*0220*/  LEA.HI R5, R5, R0, RZ, 0x5 ;  /* 0x0000000005057211 */ /* 0x000fe400078f28ff */
[----:B------:R-:W-:Y:S02]  /*0230*/  CS2R R50, SRZ ;  /* 0x0000000000327805 */ /* 0x000fe4000001ff00 */
[----:B--2---:R-:W-:Y:S02]  /*0240*/  IABS R10, R7 ;  /* 0x00000007000a7213 */ /* 0x004fe40000000000 */
[----:B------:R-:W-:-:S02]  /*0250*/  CS2R R52, SRZ ;  /* 0x0000000000347805 */ /* 0x000fc4000001ff00 */
[----:B------:R-:W-:Y:S02]  /*0260*/  SHF.R.S32.HI R5, RZ, 0x5, R5 ;  /* 0x00000005ff057819 */ /* 0x000fe40000011405 */
[----:B------:R-:W-:Y:S02]  /*0270*/  CS2R R54, SRZ ;  /* 0x0000000000367805 */ /* 0x000fe4000001ff00 */
[----:B------:R-:W-:Y:S02]  /*0280*/  CS2R R24, SRZ ;  /* 0x0000000000187805 */ /* 0x000fe4000001ff00 */
[----:B------:R-:W-:Y:S02]  /*0290*/  CS2R R26, SRZ ;  /* 0x00000000001a7805 */ /* 0x000fe4000001ff00 */
[----:B------:R-:W-:Y:S01]  /*02a0*/  CS2R R28, SRZ ;  /* 0x00000000001c7805 */ /* 0x000fe2000001ff00 */
[----:B------:R-:W-:Y:S01]  /*02b0*/  IMAD.SHL.U32 R6, R5, 0x8, RZ ;  /* 0x0000000805067824 */ /* 0x000fe200078e00ff */
[----:B------:R-:W-:-:S02]  /*02c0*/  CS2R R30, SRZ ;  /* 0x00000000001e7805 */ /* 0x000fc4000001ff00 */
[----:B------:R-:W-:Y:S02]  /*02d0*/  CS2R R32, SRZ ;  /* 0x0000000000207805 */ /* 0x000fe4000001ff00 */
[----:B------:R-:W-:Y:S02]  /*02e0*/  CS2R R34, SRZ ;  /* 0x0000000000227805 */ /* 0x000fe4000001ff00 */
[----:B------:R-:W-:Y:S02]  /*02f0*/  CS2R R36, SRZ ;  /* 0x0000000000247805 */ /* 0x000fe4000001ff00 */
[-C--:B------:R-:W-:Y:S02]  /*0300*/  IABS R9, R6.reuse ;  /* 0x0000000600097213 */ /* 0x080fe40000000000 */
[----:B------:R-:W-:Y:S02]  /*0310*/  CS2R R38, SRZ ;  /* 0x0000000000267805 */ /* 0x000fe4000001ff00 */
[----:B------:R-:W-:Y:S01]  /*0320*/  IABS R12, R6 ;  /* 0x00000006000c7213 */ /* 0x000fe20000000000 */
[----:B------:R-:W0:Y:S08]  /*0330*/  I2F.RP R0, R9 ;  /* 0x0000000900007306 */ /* 0x000e300000209400 */
[----:B0-----:R-:W0:Y:S02]  /*0340*/  MUFU.RCP R0, R0 ;  /* 0x0000000000007308 */ /* 0x001e240000001000 */
[----:B0-----:R-:W-:-:S02]  /*0350*/  VIADD R4, R0, 0xffffffe ;  /* 0x0ffffffe00047836 */ /* 0x001fc40000000000 */
[----:B------:R-:W-:-:S04]  /*0360*/  IMAD.MOV R0, RZ, RZ, -R12 ;  /* 0x000000ffff007224 */ /* 0x000fc800078e0a0c */
[----:B------:R0:W1:Y:S02]  /*0370*/  F2I.FTZ.U32.TRUNC.NTZ R5, R4 ;  /* 0x0000000400057305 */ /* 0x000064000021f000 */
[----:B0-----:R-:W-:Y:S02]  /*0380*/  IMAD.MOV.U32 R4, RZ, RZ, RZ ;  /* 0x000000ffff047224 */ /* 0x001fe400078e00ff */
[----:B-1----:R-:W-:-:S04]  /*0390*/  IMAD.MOV R8, RZ, RZ, -R5 ;  /* 0x000000ffff087224 */ /* 0x002fc800078e0a05 */
[----:B------:R-:W-:Y:S02]  /*03a0*/  IMAD R11, R8, R9, RZ ;  /* 0x00000009080b7224 */ /* 0x000fe400078e02ff */
[----:B------:R-:W-:Y:S02]  /*03b0*/  IMAD.MOV.U32 R8, RZ, RZ, R10 ;  /* 0x000000ffff087224 */ /* 0x000fe400078e000a */
[----:B------:R-:W-:-:S06]  /*03c0*/  IMAD.HI.U32 R5, R5, R11, R4 ;  /* 0x0000000b05057227 */ /* 0x000fcc00078e0004 */
[----:B------:R-:W-:-:S04]  /*03d0*/  IMAD.HI.U32 R5, R5, R8, RZ ;  /* 0x0000000805057227 */ /* 0x000fc800078e00ff */
[----:B------:R-:W-:-:S05]  /*03e0*/  IMAD R0, R5, R0, R8 ;  /* 0x0000000005007224 */ /* 0x000fca00078e0208 */
[----:B------:R-:W-:-:S13]  /*03f0*/  ISETP.GT.U32.AND P1, PT, R9, R0, PT ;  /* 0x000000000900720c */ /* 0x000fda0003f24070 */
[----:B------:R-:W-:Y:S02]  /*0400*/  @!P1 IMAD.IADD R0, R0, 0x1, -R9 ;  /* 0x0000000100009824 */ /* 0x000fe400078e0a09 */
[----:B------:R-:W-:Y:S01]  /*0410*/  @!P1 VIADD R5, R5, 0x1 ;  /* 0x0000000105059836 */ /* 0x000fe20000000000 */
[----:B------:R-:W-:Y:S02]  /*0420*/  ISETP.NE.AND P1, PT, R6, RZ, PT ;  /* 0x000000ff0600720c */ /* 0x000fe40003f25270 */
[----:B------:R-:W-:Y:S02]  /*0430*/  ISETP.GE.U32.AND P0, PT, R0, R9, PT ;  /* 0x000000090000720c */ /* 0x000fe40003f06070 */
[----:B------:R-:W-:-:S04]  /*0440*/  LOP3.LUT R0, R7, R6, RZ, 0x3c, !PT ;  /* 0x0000000607007212 */ /* 0x000fc800078e3cff */
[----:B------:R-:W-:Y:S01]  /*0450*/  ISETP.GE.AND P2, PT, R0, RZ, PT ;  /* 0x000000ff0000720c */ /* 0x000fe20003f46270 */
[----:B------:R-:W-:-:S06]  /*0460*/  VIADD R0, R2, 0xff ;  /* 0x000000ff02007836 */ /* 0x000fcc0000000000 */
[----:B------:R-:W-:-:S04]  /*0470*/  @P0 VIADD R5, R5, 0x1 ;  /* 0x0000000105050836 */ /* 0x000fc80000000000 */
[----:B------:R-:W-:Y:S01]  /*0480*/  IMAD.MOV.U32 R4, RZ, RZ, R5 ;  /* 0x000000ffff047224 */ /* 0x000fe200078e0005 */
[----:B------:R-:W-:-:S03]  /*0490*/  SHF.R.S32.HI R5, RZ, 0x1f, R0 ;  /* 0x0000001fff057819 */ /* 0x000fc60000011400 */
[----:B------:R-:W-:Y:S01]  /*04a0*/  @!P2 IMAD.MOV R4, RZ, RZ, -R4 ;  /* 0x000000ffff04a224 */ /* 0x000fe200078e0a04 */
[----:B------:R-:W-:Y:S02]  /*04b0*/  @!P1 LOP3.LUT R4, RZ, R6, RZ, 0x33, !PT ;  /* 0x00000006ff049212 */ /* 0x000fe400078e33ff */
[----:B------:R-:W-:-:S03]  /*04c0*/  LEA.HI R5, R5, R0, RZ, 0x8 ;  /* 0x0000000005057211 */ /* 0x000fc600078f40ff */
[----:B------:R-:W-:Y:S02]  /*04d0*/  IMAD.SHL.U32 R8, R4, 0x8, RZ ;  /* 0x0000000804087824 */ /* 0x000fe400078e00ff */
[----:B------:R-:W-:-:S03]  /*04e0*/  IMAD.MOV R4, RZ, RZ, -R4 ;  /* 0x000000ffff047224 */ /* 0x000fc600078e0a04 */
[----:B------:R-:W-:Y:S01]  /*04f0*/  LEA.HI.SX32 R5, R5, -R8, 0x18 ;  /* 0x8000000805057211 */ /* 0x000fe200078fc2ff */
[----:B------:R-:W-:-:S03]  /*0500*/  IMAD R6, R6, R4, R7 ;  /* 0x0000000406067224 */ /* 0x000fc600078e0207 */
[----:B------:R-:W-:Y:S02]  /*0510*/  VIMNMX R13, R5, 0x8, PT ;  /* 0x00000008050d7848 */ /* 0x000fe40003fe0100 */
[----:B------:R-:W-:Y:S02]  /*0520*/  IABS R11, R6 ;  /* 0x00000006000b7213 */ /* 0x000fe40000000000 */
[----:B------:R-:W-:-:S04]  /*0530*/  IABS R9, R13 ;  /* 0x0000000d00097213 */ /* 0x000fc80000000000 */
[----:B------:R-:W0:Y:S08]  /*0540*/  I2F.RP R0, R9 ;  /* 0x0000000900007306 */ /* 0x000e300000209400 */
[----:B0-----:R-:W0:Y:S02]  /*0550*/  MUFU.RCP R0, R0 ;  /* 0x0000000000007308 */ /* 0x001e240000001000 */
[----:B0-----:R-:W-:-:S06]  /*0560*/  VIADD R5, R0, 0xffffffe ;  /* 0x0ffffffe00057836 */ /* 0x001fcc0000000000 */
[----:B------:R-:W0:Y:S02]  /*0570*/  F2I.FTZ.U32.TRUNC.NTZ R5, R5 ;  /* 0x0000000500057305 */ /* 0x000e24000021f000 */
[----:B0-----:R-:W-:-:S04]  /*0580*/  IMAD.MOV R10, RZ, RZ, -R5 ;  /* 0x000000ffff0a7224 */ /* 0x001fc800078e0a05 */
[----:B------:R-:W-:Y:S01]  /*0590*/  IMAD.MOV.U32 R4, RZ, RZ, R10 ;  /* 0x000000ffff047224 */ /* 0x000fe200078e000a */
[----:B------:R-:W-:-:S03]  /*05a0*/  IABS R10, R13 ;  /* 0x0000000d000a7213 */ /* 0x000fc60000000000 */
[----:B------:R-:W-:Y:S02]  /*05b0*/  IMAD R7, R4, R9, RZ ;  /* 0x0000000904077224 */ /* 0x000fe400078e02ff */
[----:B------:R-:W-:-:S04]  /*05c0*/  IMAD.MOV.U32 R4, RZ, RZ, RZ ;  /* 0x000000ffff047224 */ /* 0x000fc800078e00ff */
[----:B------:R-:W-:-:S04]  /*05d0*/  IMAD.HI.U32 R4, R5, R7, R4 ;  /* 0x0000000705047227 */ /* 0x000fc800078e0004 */
[----:B------:R-:W-:Y:S02]  /*05e0*/  IMAD.MOV R5, RZ, RZ, -R10 ;  /* 0x000000ffff057224 */ /* 0x000fe400078e0a0a */
[----:B------:R-:W-:-:S04]  /*05f0*/  IMAD.HI.U32 R0, R4, R11, RZ ;  /* 0x0000000b04007227 */ /* 0x000fc800078e00ff */
[----:B------:R-:W-:Y:S01]  /*0600*/  IMAD R4, R0, R5, R11 ;  /* 0x0000000500047224 */ /* 0x000fe200078e020b */
[----:B------:R-:W-:-:S04]  /*0610*/  LOP3.LUT R5, R6, R13, RZ, 0x3c, !PT ;  /* 0x0000000d06057212 */ /* 0x000fc800078e3cff */
[----:B------:R-:W-:Y:S02]  /*0620*/  ISETP.GT.U32.AND P1, PT, R9, R4, PT ;  /* 0x000000040900720c */ /* 0x000fe40003f24070 */
[----:B------:R-:W-:-:S11]  /*0630*/  ISETP.GE.AND P2, PT, R5, RZ, PT ;  /* 0x000000ff0500720c */ /* 0x000fd60003f46270 */
[----:B------:R-:W-:Y:S02]  /*0640*/  @!P1 IMAD.IADD R4, R4, 0x1, -R9 ;  /* 0x0000000104049824 */ /* 0x000fe400078e0a09 */
[----:B------:R-:W-:Y:S01]  /*0650*/  @!P1 VIADD R0, R0, 0x1 ;  /* 0x0000000100009836 */ /* 0x000fe20000000000 */
[----:B------:R-:W-:Y:S02]  /*0660*/  ISETP.NE.AND P1, PT, R13, RZ, PT ;  /* 0x000000ff0d00720c */ /* 0x000fe40003f25270 */
[----:B------:R-:W-:Y:S02]  /*0670*/  ISETP.GE.U32.AND P0, PT, R4, R9, PT ;  /* 0x000000090400720c */ /* 0x000fe40003f06070 */
[----:B------:R-:W0:Y:S11]  /*0680*/  S2R R4, SR_TID.X ;  /* 0x0000000000047919 */ /* 0x000e360000002100 */
[----:B------:R-:W-:Y:S01]  /*0690*/  @P0 VIADD R0, R0, 0x1 ;  /* 0x0000000100000836 */ /* 0x000fe20000000000 */
[----:B------:R-:W-:-:S03]  /*06a0*/  PLOP3.LUT P0, PT, PT, PT, UP0, 0x80, 0x0 ;  /* 0x000000000000781c */ /* 0x000fc60003f0f008 */
[----:B------:R-:W-:-:S04]  /*06b0*/  IMAD.MOV.U32 R120, RZ, RZ, R0 ;  /* 0x000000ffff787224 */ /* 0x000fc800078e0000 */
[----:B------:R-:W-:Y:S01]  /*06c0*/  @!P2 IMAD.MOV R120, RZ, RZ, -R120 ;  /* 0x000000ffff78a224 */ /* 0x000fe200078e0a78 */
[----:B------:R-:W-:-:S05]  /*06d0*/  @!P1 LOP3.LUT R120, RZ, R13, RZ, 0x33, !PT ;  /* 0x0000000dff789212 */ /* 0x000fca00078e33ff */
[----:B------:R-:W-:Y:S02]  /*06e0*/  IMAD.MOV R0, RZ, RZ, -R120 ;  /* 0x000000ffff007224 */ /* 0x000fe400078e0a78 */
[----:B------:R-:W-:Y:S02]  /*06f0*/  IMAD.SHL.U32 R120, R120, 0x20, RZ ;  /* 0x0000002078787824 */ /* 0x000fe400078e00ff */
[----:B------:R-:W-:Y:S01]  /*0700*/  IMAD R0, R13, R0, R6 ;  /* 0x000000000d007224 */ /* 0x000fe200078e0206 */
[----:B0-----:R-:W-:-:S03]  /*0710*/  LOP3.LUT R5, R4, 0x7f, RZ, 0xc0, !PT ;  /* 0x0000007f04057812 */ /* 0x001fc600078ec0ff */
[----:B------:R-:W-:-:S04]  /*0720*/  IMAD.IADD R0, R8, 0x1, R0 ;  /* 0x0000000108007824 */ /* 0x000fc800078e0200 */
[----:B------:R-:W-:Y:S01]  /*0730*/  IMAD R0, R0, 0x100, R5 ;  /* 0x0000010000007824 */ /* 0x000fe200078e0205 */
[----:B------:R-:W-:-:S03]  /*0740*/  LOP3.LUT R5, R4, 0x60, RZ, 0xc0, !PT ;  /* 0x0000006004057812 */ /* 0x000fc600078ec0ff */
[----:B------:R-:W-:Y:S01]  /*0750*/  VIADD R121, R0, 0x80 ;  /* 0x0000008000797836 */ /* 0x000fe20000000000 */
[----:B------:R-:W-:Y:S06]  /*0760*/  @!P0 BRA `(.L_x_0) ;  /* 0x0000003c00c48947 */ /* 0x000fec0003800000 */
[----:B------:R-:W-:Y:S01]  /*0770*/  IABS R18, R3 ;  /* 0x0000000300127213 */ /* 0x000fe20000000000 */
[----:B------:R-:W-:Y:S01]  /*0780*/  ULDC UR4, c[0x0][0x240] ;  /* 0x0000900000047ab9 */ /* 0x000fe20000000800 */
[----:B------:R-:W-:Y:S01]  /*0790*/  IABS R20, R2 ;  /* 0x0000000200147213 */ /* 0x000fe20000000000 */
[----:B------:R-:W0:Y:S01]  /*07a0*/  LDC R108, c[0x0][0x238] ;  /* 0x00008e00ff6c7b82 */ /* 0x000e220000000800 */
[----:B------:R-:W1:Y:S01]  /*07b0*/  I2F.RP R10, R18 ;  /* 0x00000012000a7306 */ /* 0x000e620000209400 */
[----:B------:R-:W-:Y:S01]  /*07c0*/  LEA.HI R24, R5, R120, RZ, 0x1b ;  /* 0x0000007805187211 */ /* 0x000fe200078fd8ff */
[----:B------:R-:W-:Y:S01]  /*07d0*/  ULDC.64 UR8, c[0x0][0x218] ;  /* 0x0000860000087ab9 */ /* 0x000fe20000000a00 */
[----:B------:R-:W-:Y:S01]  /*07e0*/  IABS R22, R0 ;  /* 0x0000000000167213 */ /* 0x000fe20000000000 */
[----:B------:R-:W-:Y:S01]  /*07f0*/  ULDC UR6, c[0x0][0x234] ;  /* 0x00008d0000067ab9 */ /* 0x000fe20000000800 */
[----:B------:R-:W-:Y:S01]  /*0800*/  UIADD3 UR7, UR12, 0x2000, URZ ;  /* 0x000020000c077890 */ /* 0x000fe2000fffe03f */
[----:B------:R-:W-:Y:S01]  /*0810*/  VIADD R5, R24, 0x1c ;  /* 0x0000001c18057836 */ /* 0x000fe20000000000 */
[----:B------:R-:W-:Y:S01]  /*0820*/  LOP3.LUT R4, R4, 0x1f, RZ, 0xc0, !PT ;  /* 0x0000001f04047812 */ /* 0x000fe200078ec0ff */
[----:B------:R-:W2:Y:S01]  /*0830*/  I2F.RP R12, R20 ;  /* 0x00000014000c7306 */ /* 0x000ea20000209400 */
[C---:B------:R-:W-:Y:S01]  /*0840*/  VIADD R11, R24.reuse, 0x18 ;  /* 0x00000018180b7836 */ /* 0x040fe20000000000 */
[----:B------:R-:W-:Y:S01]  /*0850*/  ULDC UR18, c[0x0][0x230] ;  /* 0x00008c0000127ab9 */ /* 0x000fe20000000800 */
[C---:B------:R-:W-:Y:S01]  /*0860*/  VIADD R25, R24.reuse, 0x14 ;  /* 0x0000001418197836 */ /* 0x040fe20000000000 */
[----:B------:R-:W-:Y:S01]  /*0870*/  ULDC UR19, c[0x0][0x210] ;  /* 0x0000840000137ab9 */ /* 0x000fe20000000800 */
[C---:B------:R-:W-:Y:S01]  /*0880*/  VIADD R27, R24.reuse, 0xc ;  /* 0x0000000c181b7836 */ /* 0x040fe20000000000 */
[----:B------:R-:W-:Y:S01]  /*0890*/  IABS R17, R11 ;  /* 0x0000000b00117213 */ /* 0x000fe20000000000 */
[C---:B------:R-:W-:Y:S01]  /*08a0*/  VIADD R26, R24.reuse, 0x10 ;  /* 0x00000010181a7836 */ /* 0x040fe20000000000 */
[----:B-1----:R-:W1:Y:S01]  /*08b0*/  MUFU.RCP R10, R10 ;  /* 0x0000000a000a7308 */ /* 0x002e620000001000 */
[C---:B------:R-:W-:Y:S01]  /*08c0*/  VIADD R28, R24.reuse, 0x8 ;  /* 0x00000008181c7836 */ /* 0x040fe20000000000 */
[----:B------:R-:W-:Y:S01]  /*08d0*/  IABS R19, R27 ;  /* 0x0000001b00137213 */ /* 0x000fe20000000000 */
[----:B------:R-:W-:Y:S01]  /*08e0*/  VIADD R29, R24, 0x4 ;  /* 0x00000004181d7836 */ /* 0x000fe20000000000 */
[----:B------:R-:W-:Y:S01]  /*08f0*/  USHF.R.U32.HI UR7, URZ, 0x4, UR7 ;  /* 0x000000043f077899 */ /* 0x000fe20008011607 */
[----:B------:R-:W-:-:S02]  /*0900*/  CS2R R72, SRZ ;  /* 0x0000000000487805 */ /* 0x000fc4000001ff00 */
[----:B------:R-:W-:Y:S01]  /*0910*/  IABS R21, R28 ;  /* 0x0000001c00157213 */ /* 0x000fe20000000000 */
[C---:B0-----:R-:W-:Y:S01]  /*0920*/  IMAD R125, R108.reuse, 0x1f, RZ ;  /* 0x0000001f6c7d7824 */ /* 0x041fe200078e02ff */
[----:B--2---:R-:W0:Y:S01]  /*0930*/  MUFU.RCP R12, R12 ;  /* 0x0000000c000c7308 */ /* 0x004e220000001000 */
[----:B------:R-:W-:Y:S01]  /*0940*/  IABS R23, R29 ;  /* 0x0000001d00177213 */ /* 0x000fe20000000000 */
[C---:B------:R-:W-:Y:S01]  /*0950*/  IMAD R127, R108.reuse, 0x1e, RZ ;  /* 0x0000001e6c7f7824 */ /* 0x040fe200078e02ff */
[----:B------:R-:W-:Y:S01]  /*0960*/  ULDC UR11, c[0x0][0x23c] ;  /* 0x00008f00000b7ab9 */ /* 0x000fe20000000800 */
[C---:B------:R-:W-:Y:S01]  /*0970*/  IMAD R129, R108.reuse, 0x1d, RZ ;  /* 0x0000001d6c817824 */ /* 0x040fe200078e02ff */
[----:B------:R-:W-:Y:S01]  /*0980*/  CS2R R74, SRZ ;  /* 0x00000000004a7805 */ /* 0x000fe2000001ff00 */
[C---:B------:R-:W-:Y:S01]  /*0990*/  IMAD R131, R108.reuse, 0x1c, RZ ;  /* 0x0000001c6c837824 */ /* 0x040fe200078e02ff */
[----:B------:R-:W-:Y:S01]  /*09a0*/  CS2R R76, SRZ ;  /* 0x00000000004c7805 */ /* 0x000fe2000001ff00 */
[----:B------:R-:W-:Y:S01]  /*09b0*/  IMAD R133, R108, 0x1b, RZ ;  /* 0x0000001b6c857824 */ /* 0x000fe200078e02ff */
[----:B------:R-:W-:Y:S01]  /*09c0*/  CS2R R78, SRZ ;  /* 0x00000000004e7805 */ /* 0x000fe2000001ff00 */
[----:B-1----:R-:W-:Y:S01]  /*09d0*/  VIADD R6, R10, 0xffffffe ;  /* 0x0ffffffe0a067836 */ /* 0x002fe20000000000 */
[----:B------:R-:W-:Y:S01]  /*09e0*/  IABS R10, R5 ;  /* 0x00000005000a7213 */ /* 0x000fe20000000000 */
[C---:B------:R-:W-:Y:S01]  /*09f0*/  IMAD R135, R108.reuse, 0x1a, RZ ;  /* 0x0000001a6c877824 */ /* 0x040fe200078e02ff */
[----:B------:R-:W-:Y:S01]  /*0a00*/  CS2R R80, SRZ ;  /* 0x0000000000507805 */ /* 0x000fe2000001ff00 */
[----:B------:R1:W2:Y:S01]  /*0a10*/  F2I.FTZ.U32.TRUNC.NTZ R7, R6 ;  /* 0x0000000600077305 */ /* 0x0002a2000021f000 */
[----:B------:R-:W-:Y:S01]  /*0a20*/  IMAD R137, R108, 0x19, RZ ;  /* 0x000000196c897824 */ /* 0x000fe200078e02ff */
[----:B------:R-:W-:Y:S01]  /*0a30*/  CS2R R82, SRZ ;  /* 0x0000000000527805 */ /* 0x000fe2000001ff00 */
[----:B0-----:R-:W-:Y:S01]  /*0a40*/  VIADD R8, R12, 0xffffffe ;  /* 0x0ffffffe0c087836 */ /* 0x001fe20000000000 */
[----:B------:R-:W-:Y:S01]  /*0a50*/  CS2R R84, SRZ ;  /* 0x0000000000547805 */ /* 0x000fe2000001ff00 */
[C---:B------:R-:W-:Y:S01]  /*0a60*/  IMAD R139, R108.reuse, 0x18, RZ ;  /* 0x000000186c8b7824 */ /* 0x040fe200078e02ff */
[----:B------:R-:W-:Y:S01]  /*0a70*/  CS2R R86, SRZ ;  /* 0x0000000000567805 */ /* 0x000fe2000001ff00 */
[C---:B------:R-:W-:Y:S01]  /*0a80*/  IMAD R141, R108.reuse, 0x17, RZ ;  /* 0x000000176c8d7824 */ /* 0x040fe200078e02ff */
[----:B------:R0:W3:Y:S01]  /*0a90*/  F2I.FTZ.U32.TRUNC.NTZ R9, R8 ;  /* 0x0000000800097305 */ /* 0x0000e2000021f000 */
[----:B-1----:R-:W-:Y:S01]  /*0aa0*/  IMAD.MOV.U32 R6, RZ, RZ, RZ ;  /* 0x000000ffff067224 */ /* 0x002fe200078e00ff */
[----:B------:R-:W-:Y:S01]  /*0ab0*/  CS2R R56, SRZ ;  /* 0x0000000000387805 */ /* 0x000fe2000001ff00 */
[C---:B------:R-:W-:Y:S01]  /*0ac0*/  IMAD R143, R108.reuse, 0x16, RZ ;  /* 0x000000166c8f7824 */ /* 0x040fe200078e02ff */
[----:B------:R-:W-:Y:S01]  /*0ad0*/  CS2R R58, SRZ ;  /* 0x00000000003a7805 */ /* 0x000fe2000001ff00 */
[C---:B------:R-:W-:Y:S01]  /*0ae0*/  IMAD R249, R108.reuse, 0x14, RZ ;  /* 0x000000146cf97824 */ /* 0x040fe200078e02ff */
[----:B------:R-:W-:Y:S01]  /*0af0*/  CS2R R60, SRZ ;  /* 0x00000000003c7805 */ /* 0x000fe2000001ff00 */
[----:B--2---:R-:W-:Y:S01]  /*0b00*/  IMAD.MOV R13, RZ, RZ, -R7 ;  /* 0x000000ffff0d7224 */ /* 0x004fe200078e0a07 */
[----:B------:R-:W-:Y:S01]  /*0b10*/  CS2R R62, SRZ ;  /* 0x00000000003e7805 */ /* 0x000fe2000001ff00 */
[----:B0-----:R-:W-:Y:S01]  /*0b20*/  IMAD.MOV.U32 R8, RZ, RZ, RZ ;  /* 0x000000ffff087224 */ /* 0x001fe200078e00ff */
[----:B------:R-:W-:Y:S01]  /*0b30*/  SHF.R.S32.HI R248, RZ, 0x1f, R249 ;  /* 0x0000001ffff87819 */ /* 0x000fe200000114f9 */
[----:B------:R-:W-:Y:S01]  /*0b40*/  IMAD R13, R13, R18, RZ ;  /* 0x000000120d0d7224 */ /* 0x000fe200078e02ff */
[----:B------:R-:W-:Y:S01]  /*0b50*/  CS2R R64, SRZ ;  /* 0x0000000000407805 */ /* 0x000fe2000001ff00 */
[----:B------:R-:W-:Y:S01]  /*0b60*/  IMAD R240, R108, 0x12, RZ ;  /* 0x000000126cf07824 */ /* 0x000fe200078e02ff */
[----:B------:R-:W-:Y:S01]  /*0b70*/  CS2R R66, SRZ ;  /* 0x0000000000427805 */ /* 0x000fe2000001ff00 */
[----:B------:R-:W-:Y:S01]  /*0b80*/  IMAD.HI.U32 R6, R7, R13, R6 ;  /* 0x0000000d07067227 */ /* 0x000fe200078e0006 */
[----:B------:R-:W-:-:S02]  /*0b90*/  CS2R R68, SRZ ;  /* 0x0000000000447805 */ /* 0x000fc4000001ff00 */
[----:B------:R-:W-:Y:S02]  /*0ba0*/  CS2R R70, SRZ ;  /* 0x0000000000467805 */ /* 0x000fe4000001ff00 */
[----:B------:R-:W-:Y:S01]  /*0bb0*/  SHF.R.S32.HI R239, RZ, 0x1f, R240 ;  /* 0x0000001fffef7819 */ /* 0x000fe200000114f0 */
[----:B---3--:R-:W-:Y:S01]  /*0bc0*/  IMAD.MOV R15, RZ, RZ, -R9 ;  /* 0x000000ffff0f7224 */ /* 0x008fe200078e0a09 */
[----:B------:R-:W-:Y:S01]  /*0bd0*/  CS2R R40, SRZ ;  /* 0x0000000000287805 */ /* 0x000fe2000001ff00 */
[----:B------:R-:W-:Y:S01]  /*0be0*/  IMAD.MOV.U32 R13, RZ, RZ, R10 ;  /* 0x000000ffff0d7224 */ /* 0x000fe200078e000a */
[----:B------:R-:W-:Y:S01]  /*0bf0*/  IABS R10, R26 ;  /* 0x0000001a000a7213 */ /* 0x000fe20000000000 */
[----:B------:R-:W-:Y:S01]  /*0c00*/  IMAD R15, R15, R20, RZ ;  /* 0x000000140f0f7224 */ /* 0x000fe200078e02ff */
[----:B------:R-:W-:Y:S01]  /*0c10*/  CS2R R42, SRZ ;  /* 0x00000000002a7805 */ /* 0x000fe2000001ff00 */
[----:B------:R-:W-:Y:S01]  /*0c20*/  IMAD.HI.U32 R7, R6, R13, RZ ;  /* 0x0000000d06077227 */ /* 0x000fe200078e00ff */
[----:B------:R-:W-:-:S02]  /*0c30*/  CS2R R44, SRZ ;  /* 0x00000000002c7805 */ /* 0x000fc4000001ff00 */
[----:B------:R-:W-:Y:S02]  /*0c40*/  CS2R R46, SRZ ;  /* 0x00000000002e7805 */ /* 0x000fe4000001ff00 */
[----:B------:R-:W-:Y:S01]  /*0c50*/  CS2R R48, SRZ ;  /* 0x0000000000307805 */ /* 0x000fe2000001ff00 */
[----:B------:R-:W-:Y:S01]  /*0c60*/  IMAD.HI.U32 R15, R9, R15, R8 ;  /* 0x0000000f090f7227 */ /* 0x000fe200078e0008 */
[----:B------:R-:W-:Y:S02]  /*0c70*/  IABS R9, R25 ;  /* 0x0000001900097213 */ /* 0x000fe40000000000 */
[----:B------:R-:W-:Y:S02]  /*0c80*/  CS2R R50, SRZ ;  /* 0x0000000000327805 */ /* 0x000fe4000001ff00 */
[----:B------:R-:W-:Y:S01]  /*0c90*/  CS2R R52, SRZ ;  /* 0x0000000000347805 */ /* 0x000fe2000001ff00 */
[----:B------:R-:W-:Y:S01]  /*0ca0*/  IMAD.HI.U32 R8, R6, R17, RZ ;  /* 0x0000001106087227 */ /* 0x000fe200078e00ff */
[----:B------:R-:W-:-:S02]  /*0cb0*/  CS2R R54, SRZ ;  /* 0x0000000000367805 */ /* 0x000fc4000001ff00 */
[----:B------:R-:W-:Y:S02]  /*0cc0*/  CS2R R32, SRZ ;  /* 0x0000000000207805 */ /* 0x000fe4000001ff00 */
[----:B------:R-:W-:Y:S01]  /*0cd0*/  CS2R R34, SRZ ;  /* 0x0000000000227805 */ /* 0x000fe2000001ff00 */
[----:B------:R-:W-:Y:S01]  /*0ce0*/  IMAD.MOV R7, RZ, RZ, -R7 ;  /* 0x000000ffff077224 */ /* 0x000fe200078e0a07 */
[----:B------:R-:W-:Y:S01]  /*0cf0*/  CS2R R36, SRZ ;  /* 0x0000000000247805 */ /* 0x000fe2000001ff00 */
[----:B------:R-:W-:Y:S01]  /*0d00*/  IMAD.MOV R8, RZ, RZ, -R8 ;  /* 0x000000ffff087224 */ /* 0x000fe200078e0a08 */
[----:B------:R-:W-:Y:S01]  /*0d10*/  CS2R R38, SRZ ;  /* 0x0000000000267805 */ /* 0x000fe2000001ff00 */
[C---:B------:R-:W-:Y:S01]  /*0d20*/  IMAD R7, R18.reuse, R7, R13 ;  /* 0x0000000712077224 */ /* 0x040fe200078e020d */
[----:B------:R-:W-:Y:S01]  /*0d30*/  USHF.L.U32 UR24, UR11, 0x5, URZ ;  /* 0x000000050b187899 */ /* 0x000fe2000800063f */
[----:B------:R-:W-:Y:S01]  /*0d40*/  IMAD.MOV.U32 R13, RZ, RZ, R9 ;  /* 0x000000ffff0d7224 */ /* 0x000fe200078e0009 */
[----:B------:R-:W-:Y:S01]  /*0d50*/  USGXT.U32 UR10, UR7, 0xe ;  /* 0x0000000e070a789a */ /* 0x000fe20008000000 */
[C---:B------:R-:W-:Y:S01]  /*0d60*/  IMAD R8, R18.reuse, R8, R17 ;  /* 0x0000000812087224 */ /* 0x040fe200078e0211 */
[----:B------:R-:W-:Y:S01]  /*0d70*/  ISETP.GT.U32.AND P2, PT, R18, R7, PT ;  /* 0x000000071200720c */ /* 0x000fe20003f44070 */
[----:B------:R-:W-:-:S03]  /*0d80*/  IMAD.HI.U32 R12, R6, R19, RZ ;  /* 0x00000013060c7227 */ /* 0x000fc600078e00ff */
[----:B------:R-:W-:Y:S01]  /*0d90*/  ISETP.GT.U32.AND P3, PT, R18, R8, PT ;  /* 0x000000081200720c */ /* 0x000fe20003f64070 */
[----:B------:R-:W-:Y:S02]  /*0da0*/  IMAD.MOV.U32 R17, RZ, RZ, R10 ;  /* 0x000000ffff117224 */ /* 0x000fe400078e000a */
[----:B------:R-:W-:-:S04]  /*0db0*/  IMAD.HI.U32 R9, R6, R13, RZ ;  /* 0x0000000d06097227 */ /* 0x000fc800078e00ff */
[----:B------:R-:W-:Y:S02]  /*0dc0*/  IMAD.MOV R12, RZ, RZ, -R12 ;  /* 0x000000ffff0c7224 */ /* 0x000fe400078e0a0c */
[----:B------:R-:W-:-:S04]  /*0dd0*/  IMAD.HI.U32 R10, R6, R17, RZ ;  /* 0x00000011060a7227 */ /* 0x000fc800078e00ff */
[----:B------:R-:W-:Y:S02]  /*0de0*/  IMAD.MOV R9, RZ, RZ, -R9 ;  /* 0x000000ffff097224 */ /* 0x000fe400078e0a09 */
[C---:B------:R-:W-:Y:S01]  /*0df0*/  IMAD R12, R18.reuse, R12, R19 ;  /* 0x0000000c120c7224 */ /* 0x040fe200078e0213 */
[----:B------:R-:W-:Y:S01]  /*0e00*/  IABS R19, R121 ;  /* 0x0000007900137213 */ /* 0x000fe20000000000 */
[----:B------:R-:W-:Y:S02]  /*0e10*/  IMAD.MOV R10, RZ, RZ, -R10 ;  /* 0x000000ffff0a7224 */ /* 0x000fe400078e0a0a */
[C---:B------:R-:W-:Y:S01]  /*0e20*/  IMAD R9, R18.reuse, R9, R13 ;  /* 0x0000000912097224 */ /* 0x040fe200078e020d */
[----:B------:R-:W-:Y:S01]  /*0e30*/  ISETP.GT.U32.AND P5, PT, R18, R12, PT ;  /* 0x0000000c1200720c */ /* 0x000fe20003fa4070 */
[----:B------:R-:W-:-:S03]  /*0e40*/  IMAD.HI.U32 R13, R6, R21, RZ ;  /* 0x00000015060d7227 */ /* 0x000fc600078e00ff */
[C---:B------:R-:W-:Y:S01]  /*0e50*/  ISETP.GT.U32.AND P6, PT, R18.reuse, R9, PT ;  /* 0x000000091200720c */ /* 0x040fe20003fc4070 */
[C---:B------:R-:W-:Y:S01]  /*0e60*/  IMAD R10, R18.reuse, R10, R17 ;  /* 0x0000000a120a7224 */ /* 0x040fe200078e0211 */
[----:B------:R-:W-:Y:S01]  /*0e70*/  IABS R17, R24 ;  /* 0x0000001800117213 */ /* 0x000fe20000000000 */
[----:B------:R-:W-:Y:S02]  /*0e80*/  IMAD.MOV R13, RZ, RZ, -R13 ;  /* 0x000000ffff0d7224 */ /* 0x000fe400078e0a0d */
[----:B------:R-:W-:Y:S01]  /*0e90*/  IMAD.HI.U32 R16, R15, R19, RZ ;  /* 0x000000130f107227 */ /* 0x000fe200078e00ff */
[----:B------:R-:W-:-:S03]  /*0ea0*/  ISETP.GT.U32.AND P4, PT, R18, R10, PT ;  /* 0x0000000a1200720c */ /* 0x000fc60003f84070 */
[----:B------:R-:W-:-:S04]  /*0eb0*/  IMAD.HI.U32 R14, R6, R23, RZ ;  /* 0x00000017060e7227 */ /* 0x000fc800078e00ff */
[----:B------:R-:W-:Y:S02]  /*0ec0*/  IMAD R13, R18, R13, R21 ;  /* 0x0000000d120d7224 */ /* 0x000fe400078e0215 */
[----:B------:R-:W-:Y:S02]  /*0ed0*/  IMAD.MOV R16, RZ, RZ, -R16 ;  /* 0x000000ffff107224 */ /* 0x000fe400078e0a10 */
[----:B------:R-:W-:Y:S01]  /*0ee0*/  IMAD.HI.U32 R6, R6, R17, RZ ;  /* 0x0000001106067227 */ /* 0x000fe200078e00ff */
[----:B------:R-:W-:-:S03]  /*0ef0*/  ISETP.GT.U32.AND P0, PT, R18, R13, PT ;  /* 0x0000000d1200720c */ /* 0x000fc60003f04070 */
[----:B------:R-:W-:-:S04]  /*0f00*/  IMAD.HI.U32 R15, R15, R22, RZ ;  /* 0x000000160f0f7227 */ /* 0x000fc800078e00ff */
[----:B------:R-:W-:Y:S02]  /*0f10*/  IMAD R16, R20, R16, R19 ;  /* 0x0000001014107224 */ /* 0x000fe400078e0213 */
[----:B------:R-:W-:Y:S02]  /*0f20*/  @!P3 IMAD.IADD R8, R8, 0x1, -R18 ;  /* 0x000000010808b824 */ /* 0x000fe400078e0a12 */
[----:B------:R-:W-:Y:S01]  /*0f30*/  IMAD.MOV R6, RZ, RZ, -R6 ;  /* 0x000000ffff067224 */ /* 0x000fe200078e0a06 */
[----:B------:R-:W-:Y:S01]  /*0f40*/  ISETP.GT.U32.AND P3, PT, R20, R16, PT ;  /* 0x000000101400720c */ /* 0x000fe20003f64070 */
[----:B------:R-:W-:Y:S02]  /*0f50*/  IMAD.MOV R14, RZ, RZ, -R14 ;  /* 0x000000ffff0e7224 */ /* 0x000fe400078e0a0e */
[----:B------:R-:W-:Y:S02]  /*0f60*/  IMAD.MOV R21, RZ, RZ, -R15 ;  /* 0x000000ffff157224 */ /* 0x000fe400078e0a0f */
[----:B------:R-:W-:Y:S01]  /*0f70*/  @!P5 IMAD.IADD R12, R12, 0x1, -R18 ;  /* 0x000000010c0cd824 */ /* 0x000fe200078e0a12 */
[C---:B------:R-:W-:Y:S01]  /*0f80*/  ISETP.GT.U32.AND P5, PT, R18.reuse, R8, PT ;  /* 0x000000081200720c */ /* 0x040fe20003fa4070 */
[C---:B------:R-:W-:Y:S01]  /*0f90*/  IMAD R15, R18.reuse, R6, R17 ;  /* 0x00000006120f7224 */ /* 0x040fe200078e0211 */
[----:B------:R-:W-:Y:S01]  /*0fa0*/  LOP3.LUT R6, RZ, R3, RZ, 0x33, !PT ;  /* 0x00000003ff067212 */ /* 0x000fe200078e33ff */
[----:B------:R-:W-:-:S02]  /*0fb0*/  IMAD R14, R18, R14, R23 ;  /* 0x0000000e120e7224 */ /* 0x000fc400078e0217 */
[--C-:B------:R-:W-:Y:S01]  /*0fc0*/  @!P2 IMAD.IADD R7, R7, 0x1, -R18.reuse ;  /* 0x000000010707a824 */ /* 0x100fe200078e0a12 */
[C---:B------:R-:W-:Y:S01]  /*0fd0*/  ISETP.GT.U32.AND P2, PT, R18.reuse, R15, PT ;  /* 0x0000000f1200720c */ /* 0x040fe20003f44070 */
[--C-:B------:R-:W-:Y:S01]  /*0fe0*/  @!P6 IMAD.IADD R9, R9, 0x1, -R18.reuse ;  /* 0x000000010909e824 */ /* 0x100fe200078e0a12 */
[----:B------:R-:W-:Y:S01]  /*0ff0*/  ISETP.GT.U32.AND P1, PT, R18, R14, PT ;  /* 0x0000000e1200720c */ /* 0x000fe20003f24070 */
[--C-:B------:R-:W-:Y:S01]  /*1000*/  @!P4 IMAD.IADD R10, R10, 0x1, -R18.reuse ;  /* 0x000000010a0ac824 */ /* 0x100fe200078e0a12 */
[C---:B------:R-:W-:Y:S01]  /*1010*/  ISETP.GT.U32.AND P4, PT, R18.reuse, R7, PT ;  /* 0x000000071200720c */ /* 0x040fe20003f84070 */
[----:B------:R-:W-:Y:S01]  /*1020*/  @!P0 IMAD.IADD R13, R13, 0x1, -R18 ;  /* 0x000000010d0d8824 */ /* 0x000fe200078e0a12 */
[----:B------:R-:W-:Y:S01]  /*1030*/  ISETP.GT.U32.AND P0, PT, R18, R9, PT ;  /* 0x000000091200720c */ /* 0x000fe20003f04070 */
[----:B------:R-:W-:Y:S02]  /*1040*/  IMAD R17, R20, R21, R22 ;  /* 0x0000001514117224 */ /* 0x000fe400078e0216 */
[----:B------:R-:W-:Y:S01]  /*1050*/  @!P3 IMAD.IADD R16, R16, 0x1, -R20 ;  /* 0x000000011010b824 */ /* 0x000fe200078e0a14 */
[----:B------:R-:W-:Y:S01]  /*1060*/  ISETP.GT.U32.AND P3, PT, R18, R10, PT ;  /* 0x0000000a1200720c */ /* 0x000fe20003f64070 */
[--C-:B------:R-:W-:Y:S01]  /*1070*/  @!P5 IMAD.IADD R8, R8, 0x1, -R18.reuse ;  /* 0x000000010808d824 */ /* 0x100fe200078e0a12 */
[----:B------:R-:W-:Y:S01]  /*1080*/  ISETP.GT.U32.AND P5, PT, R18, R13, PT ;  /* 0x0000000d1200720c */ /* 0x000fe20003fa4070 */
[--C-:B------:R-:W-:Y:S01]  /*1090*/  @!P2 IMAD.IADD R15, R15, 0x1, -R18.reuse ;  /* 0x000000010f0fa824 */ /* 0x100fe200078e0a12 */
[----:B------:R-:W-:Y:S01]  /*10a0*/  ISETP.GT.U32.AND P6, PT, R20, R17, PT ;  /* 0x000000111400720c */ /* 0x000fe20003fc4070 */
[--C-:B------:R-:W-:Y:S01]  /*10b0*/  @!P1 IMAD.IADD R14, R14, 0x1, -R18.reuse ;  /* 0x000000010e0e9824 */ /* 0x100fe200078e0a12 */
[----:B------:R-:W-:Y:S01]  /*10c0*/  ISETP.GE.AND P2, PT, R11, RZ, PT ;  /* 0x000000ff0b00720c */ /* 0x000fe20003f46270 */
[--C-:B------:R-:W-:Y:S01]  /*10d0*/  @!P4 IMAD.IADD R7, R7, 0x1, -R18.reuse ;  /* 0x000000010707c824 */ /* 0x100fe200078e0a12 */
[----:B------:R-:W-:Y:S01]  /*10e0*/  ISETP.GE.AND P1, PT, R5, RZ, PT ;  /* 0x000000ff0500720c */ /* 0x000fe20003f26270 */
[--C-:B------:R-:W-:Y:S01]  /*10f0*/  @!P0 IMAD.IADD R9, R9, 0x1, -R18.reuse ;  /* 0x0000000109098824 */ /* 0x100fe200078e0a12 */
[----:B------:R-:W-:Y:S01]  /*1100*/  ISETP.GT.U32.AND P0, PT, R18, R14, PT ;  /* 0x0000000e1200720c */ /* 0x000fe20003f04070 */
[----:B------:R-:W-:Y:S01]  /*1110*/  IMAD R235, R108, 0x11, RZ ;  /* 0x000000116ceb7824 */ /* 0x000fe200078e02ff */
[----:B------:R-:W-:Y:S01]  /*1120*/  ISETP.GT.U32.AND P4, PT, R18, R12, PT ;  /* 0x0000000c1200720c */ /* 0x000fe20003f84070 */
[--C-:B------:R-:W-:Y:S01]  /*1130*/  @!P3 IMAD.IADD R10, R10, 0x1, -R18.reuse ;  /* 0x000000010a0ab824 */ /* 0x100fe200078e0a12 */
[----:B------:R-:W-:Y:S01]  /*1140*/  ISETP.GE.AND P3, PT, R25, RZ, PT ;  /* 0x000000ff1900720c */ /* 0x000fe20003f66270 */
[----:B------:R-:W-:Y:S01]  /*1150*/  @!P5 IMAD.IADD R13, R13, 0x1, -R18 ;  /* 0x000000010d0dd824 */ /* 0x000fe200078e0a12 */
[----:B------:R-:W-:Y:S01]  /*1160*/  ISETP.GE.AND P5, PT, R26, RZ, PT ;  /* 0x000000ff1a00720c */ /* 0x000fe20003fa6270 */
[----:B------:R-:W-:Y:S01]  /*1170*/  @!P6 IMAD.IADD R17, R17, 0x1, -R20 ;  /* 0x000000011111e824 */ /* 0x000fe200078e0a14 */
[----:B------:R-:W-:Y:S01]  /*1180*/  SHF.R.S32.HI R234, RZ, 0x1f, R235 ;  /* 0x0000001fffea7819 */ /* 0x000fe200000114eb */
[----:B------:R-:W-:Y:S01]  /*1190*/  @!P2 IMAD.MOV R8, RZ, RZ, -R8 ;  /* 0x000000ffff08a224 */ /* 0x000fe200078e0a08 */
[C---:B------:R-:W-:Y:S01]  /*11a0*/  ISETP.GT.U32.AND P2, PT, R20.reuse, R16, PT ;  /* 0x000000101400720c */ /* 0x040fe20003f44070 */
[----:B------:R-:W-:Y:S01]  /*11b0*/  @!P1 IMAD.MOV R7, RZ, RZ, -R7 ;  /* 0x000000ffff079224 */ /* 0x000fe200078e0a07 */
[----:B------:R-:W-:Y:S01]  /*11c0*/  ISETP.GT.U32.AND P6, PT, R20, R17, PT ;  /* 0x000000111400720c */ /* 0x000fe20003fc4070 */
[--C-:B------:R-:W-:Y:S01]  /*11d0*/  @!P0 IMAD.IADD R14, R14, 0x1, -R18.reuse ;  /* 0x000000010e0e8824 */ /* 0x100fe200078e0a12 */
[----:B------:R-:W-:Y:S01]  /*11e0*/  ISETP.GT.U32.AND P1, PT, R18, R15, PT ;  /* 0x0000000f1200720c */ /* 0x000fe20003f24070 */
[----:B------:R-:W-:Y:S01]  /*11f0*/  @!P4 IMAD.IADD R12, R12, 0x1, -R18 ;  /* 0x000000010c0cc824 */ /* 0x000fe200078e0a12 */
[----:B------:R-:W-:Y:S01]  /*1200*/  ISETP.GE.AND P0, PT, R27, RZ, PT ;  /* 0x000000ff1b00720c */ /* 0x000fe20003f06270 */
[----:B------:R-:W-:Y:S01]  /*1210*/  @!P3 IMAD.MOV R9, RZ, RZ, -R9 ;  /* 0x000000ffff09b224 */ /* 0x000fe200078e0a09 */
[----:B------:R-:W-:Y:S01]  /*1220*/  ISETP.GE.AND P3, PT, R121, RZ, PT ;  /* 0x000000ff7900720c */ /* 0x000fe20003f66270 */
[----:B------:R-:W-:Y:S01]  /*1230*/  @!P5 IMAD.MOV R10, RZ, RZ, -R10 ;  /* 0x000000ffff0ad224 */ /* 0x000fe200078e0a0a */
[----:B------:R-:W-:Y:S01]  /*1240*/  ISETP.GE.AND P5, PT, R0, RZ, PT ;  /* 0x000000ff0000720c */ /* 0x000fe20003fa6270 */
[----:B------:R-:W-:Y:S01]  /*1250*/  IMAD R244, R108, 0x13, RZ ;  /* 0x000000136cf47824 */ /* 0x000fe200078e02ff */
[----:B------:R-:W-:Y:S01]  /*1260*/  ISETP.GE.AND P4, PT, R24, RZ, PT ;  /* 0x000000ff1800720c */ /* 0x000fe20003f86270 */
[--C-:B------:R-:W-:Y:S01]  /*1270*/  @!P2 IMAD.IADD R16, R16, 0x1, -R20.reuse ;  /* 0x000000011010a824 */ /* 0x100fe200078e0a14 */
[----:B------:R-:W-:Y:S01]  /*1280*/  ISETP.GE.AND P2, PT, R29, RZ, PT ;  /* 0x000000ff1d00720c */ /* 0x000fe20003f46270 */
[----:B------:R-:W-:Y:S01]  /*1290*/  @!P6 IMAD.IADD R17, R17, 0x1, -R20 ;  /* 0x000000011111e824 */ /* 0x000fe200078e0a14 */
[----:B------:R-:W-:Y:S01]  /*12a0*/  ISETP.NE.AND P6, PT, R3, RZ, PT ;  /* 0x000000ff0300720c */ /* 0x000fe20003fc5270 */
[----:B------:R-:W-:Y:S01]  /*12b0*/  @!P1 IMAD.IADD R15, R15, 0x1, -R18 ;  /* 0x000000010f0f9824 */ /* 0x000fe200078e0a12 */
[----:B------:R-:W-:Y:S01]  /*12c0*/  ISETP.GE.AND P1, PT, R28, RZ, PT ;  /* 0x000000ff1c00720c */ /* 0x000fe20003f26270 */
[----:B------:R-:W-:Y:S01]  /*12d0*/  @!P0 IMAD.MOV R12, RZ, RZ, -R12 ;  /* 0x000000ffff0c8224 */ /* 0x000fe200078e0a0c */
[C---:B------:R-:W-:Y:S01]  /*12e0*/  SEL R9, R6.reuse, R9, !P6 ;  /* 0x0000000906097207 */ /* 0x040fe20007000000 */
[----:B------:R-:W-:Y:S01]  /*12f0*/  @!P3 IMAD.MOV R16, RZ, RZ, -R16 ;  /* 0x000000ffff10b224 */ /* 0x000fe200078e0a10 */
[C---:B------:R-:W-:Y:S01]  /*1300*/  SEL R10, R6.reuse, R10, !P6 ;  /* 0x0000000a060a7207 */ /* 0x040fe20007000000 */
[----:B------:R-:W-:Y:S01]  /*1310*/  @!P5 IMAD.MOV R17, RZ, RZ, -R17 ;  /* 0x000000ffff11d224 */ /* 0x000fe200078e0a11 */
[----:B------:R-:W-:Y:S01]  /*1320*/  SEL R7, R6, R7, !P6 ;  /* 0x0000000706077207 */ /* 0x000fe20007000000 */
[----:B------:R-:W-:Y:S01]  /*1330*/  IMAD R9, R9, UR4, RZ ;  /* 0x0000000409097c24 */ /* 0x000fe2000f8e02ff */
[----:B------:R-:W-:Y:S01]  /*1340*/  ISETP.NE.AND P0, PT, R2, RZ, PT ;  /* 0x000000ff0200720c */ /* 0x000fe20003f05270 */
[----:B------:R-:W-:Y:S01]  /*1350*/  @!P2 IMAD.MOV R14, RZ, RZ, -R14 ;  /* 0x000000ffff0ea224 */ /* 0x000fe200078e0a0e */
[----:B------:R-:W-:Y:S01]  /*1360*/  LOP3.LUT R3, RZ, R2, RZ, 0x33, !PT ;  /* 0x00000002ff037212 */ /* 0x000fe200078e33ff */
[----:B------:R-:W-:Y:S01]  /*1370*/  IMAD R10, R10, UR4, RZ ;  /* 0x000000040a0a7c24 */ /* 0x000fe2000f8e02ff */
[----:B------:R-:W-:Y:S01]  /*1380*/  SEL R8, R6, R8, !P6 ;  /* 0x0000000806087207 */ /* 0x000fe20007000000 */
[----:B------:R-:W-:Y:S01]  /*1390*/  @!P1 IMAD.MOV R13, RZ, RZ, -R13 ;  /* 0x000000ffff0d9224 */ /* 0x000fe200078e0a0d */
[----:B------:R-:W-:Y:S01]  /*13a0*/  SEL R122, R3, R16, !P0 ;  /* 0x00000010037a7207 */ /* 0x000fe20004000000 */
[----:B------:R-:W-:Y:S01]  /*13b0*/  IMAD R7, R7, UR4, RZ ;  /* 0x0000000407077c24 */ /* 0x000fe2000f8e02ff */
[----:B------:R-:W-:Y:S01]  /*13c0*/  SEL R123, R3, R17, !P0 ;  /* 0x00000011037b7207 */ /* 0x000fe20004000000 */
[----:B------:R-:W-:Y:S01]  /*13d0*/  IMAD R8, R8, UR4, RZ ;  /* 0x0000000408087c24 */ /* 0x000fe2000f8e02ff */
[----:B------:R-:W-:Y:S01]  /*13e0*/  IADD3 R3, P2, R9, UR8, RZ ;  /* 0x0000000809037c10 */ /* 0x000fe2000ff5e0ff */
[----:B------:R-:W-:Y:S01]  /*13f0*/  @!P4 IMAD.MOV R15, RZ, RZ, -R15 ;  /* 0x000000ffff0fc224 */ /* 0x000fe200078e0a0f */
[----:B------:R-:W-:Y:S01]  /*1400*/  SEL R12, R6, R12, !P6 ;  /* 0x0000000c060c7207 */ /* 0x000fe20007000000 */
[----:B------:R-:W-:Y:S01]  /*1410*/  IMAD R122, R122, UR6, RZ ;  /* 0x000000067a7a7c24 */ /* 0x000fe2000f8e02ff */
[----:B------:R-:W-:Y:S01]  /*1420*/  IADD3 R2, P3, R10, UR8, RZ ;  /* 0x000000080a027c10 */ /* 0x000fe2000ff7e0ff */
[----:B------:R-:W-:Y:S01]  /*1430*/  IMAD R123, R123, UR6, RZ ;  /* 0x000000067b7b7c24 */ /* 0x000fe2000f8e02ff */
[----:B------:R-:W-:Y:S01]  /*1440*/  R2UR UR31, R3 ;  /* 0x00000000031f72ca */ /* 0x000fe200000e0000 */
[----:B------:R-:W-:Y:S01]  /*1450*/  IMAD R12, R12, UR4, RZ ;  /* 0x000000040c0c7c24 */ /* 0x000fe2000f8e02ff */
[----:B------:R-:W-:Y:S01]  /*1460*/  SEL R13, R6, R13, !P6 ;  /* 0x0000000d060d7207 */ /* 0x000fe20007000000 */
[C---:B------:R-:W-:Y:S01]  /*1470*/  IMAD.SHL.U32 R216, R108.reuse, 0x10, RZ ;  /* 0x000000106cd87824 */ /* 0x040fe200078e00ff */
[----:B------:R-:W-:Y:S01]  /*1480*/  IADD3 R11, P0, R7, UR8, RZ ;  /* 0x00000008070b7c10 */ /* 0x000fe2000ff1e0ff */
[----:B------:R-:W-:Y:S01]  /*1490*/  IMAD R202, R108, 0xe, RZ ;  /* 0x0000000e6cca7824 */ /* 0x000fe200078e02ff */
[----:B------:R-:W-:Y:S01]  /*14a0*/  SHF.R.S32.HI R3, RZ, 0x1f, R7 ;  /* 0x0000001fff037819 */ /* 0x000fe20000011407 */
[----:B------:R-:W-:Y:S01]  /*14b0*/  IMAD R13, R13, UR4, RZ ;  /* 0x000000040d0d7c24 */ /* 0x000fe2000f8e02ff */
[----:B------:R-:W-:Y:S01]  /*14c0*/  R2UR UR29, R2 ;  /* 0x00000000021d72ca */ /* 0x000fe200000e0000 */
[----:B------:R-:W-:Y:S01]  /*14d0*/  IMAD R194, R108, 0xd, RZ ;  /* 0x0000000d6cc27824 */ /* 0x000fe200078e02ff */
[----:B------:R-:W-:Y:S01]  /*14e0*/  IADD3 R5, P1, R8, UR8, RZ ;  /* 0x0000000808057c10 */ /* 0x000fe2000ff3e0ff */
[C---:B------:R-:W-:Y:S01]  /*14f0*/  IMAD R170, R108.reuse, 0xa, RZ ;  /* 0x0000000a6caa7824 */ /* 0x040fe200078e02ff */
[----:B------:R-:W-:Y:S01]  /*1500*/  SHF.R.S32.HI R2, RZ, 0x1f, R8 ;  /* 0x0000001fff027819 */ /* 0x000fe20000011408 */
[C---:B------:R-:W-:Y:S01]  /*1510*/  IMAD R186, R108.reuse, 0xc, RZ ;  /* 0x0000000c6cba7824 */ /* 0x040fe200078e02ff */
[----:B------:R-:W-:Y:S01]  /*1520*/  IADD3.X R3, R3, UR9, RZ, P0, !PT ;  /* 0x0000000903037c10 */ /* 0x000fe200087fe4ff */
[----:B------:R-:W-:Y:S01]  /*1530*/  IMAD R107, R108, 0x9, RZ ;  /* 0x000000096c6b7824 */ /* 0x000fe200078e02ff */
[----:B------:R-:W-:Y:S01]  /*1540*/  IADD3.X R2, R2, UR9, RZ, P1, !PT ;  /* 0x0000000902027c10 */ /* 0x000fe20008ffe4ff */
[C---:B------:R-:W-:Y:S01]  /*1550*/  IMAD R101, R108.reuse, 0x6, RZ ;  /* 0x000000066c657824 */ /* 0x040fe200078e02ff */
[----:B------:R-:W-:Y:S01]  /*1560*/  R2UR UR36, R3 ;  /* 0x00000000032472ca */ /* 0x000fe200000e0000 */
[C---:B------:R-:W-:Y:S01]  /*1570*/  IMAD R210, R108.reuse, 0xf, RZ ;  /* 0x0000000f6cd27824 */ /* 0x040fe200078e02ff */
[----:B------:R-:W-:Y:S01]  /*1580*/  R2UR UR33, R5 ;  /* 0x00000000052172ca */ /* 0x000fe200000e0000 */
[----:B------:R-:W-:Y:S01]  /*1590*/  IMAD R97, R108, 0x5, RZ ;  /* 0x000000056c617824 */ /* 0x000fe200078e02ff */
[----:B------:R-:W-:Y:S01]  /*15a0*/  IADD3 R7, P4, R12, UR8, RZ ;  /* 0x000000080c077c10 */ /* 0x000fe2000ff9e0ff */
[C---:B------:R-:W-:Y:S01]  /*15b0*/  IMAD.SHL.U32 R21, R108.reuse, 0x2, RZ ;  /* 0x000000026c157824 */ /* 0x040fe200078e00ff */
[----:B------:R-:W-:Y:S01]  /*15c0*/  SHF.R.S32.HI R3, RZ, 0x1f, R12 ;  /* 0x0000001fff037819 */ /* 0x000fe2000001140c */
[C---:B------:R-:W-:Y:S01]  /*15d0*/  IMAD R178, R108.reuse, 0xb, RZ ;  /* 0x0000000b6cb27824 */ /* 0x040fe200078e02ff */
[----:B------:R-:W-:Y:S01]  /*15e0*/  IADD3 R5, P5, R13, UR8, RZ ;  /* 0x000000080d057c10 */ /* 0x000fe2000ffbe0ff */
[----:B------:R-:W-:Y:S01]  /*15f0*/  IMAD.SHL.U32 R105, R108, 0x8, RZ ;  /* 0x000000086c697824 */ /* 0x000fe200078e00ff */
[----:B------:R-:W-:Y:S01]  /*1600*/  R2UR UR34, R2 ;  /* 0x00000000022272ca */ /* 0x000fe200000e0000 */
[C---:B------:R-:W-:Y:S01]  /*1610*/  IMAD R103, R108.reuse, 0x7, RZ ;  /* 0x000000076c677824 */ /* 0x040fe200078e02ff */
[----:B------:R-:W-:Y:S01]  /*1620*/  R2UR UR27, R7 ;  /* 0x00000000071b72ca */ /* 0x000fe200000e0000 */
[C---:B------:R-:W-:Y:S01]  /*1630*/  IMAD.SHL.U32 R93, R108.reuse, 0x4, RZ ;  /* 0x000000046c5d7824 */ /* 0x040fe200078e00ff */
[----:B------:R-:W-:Y:S01]  /*1640*/  SHF.R.S32.HI R2, RZ, 0x1f, R13 ;  /* 0x0000001fff027819 */ /* 0x000fe2000001140d */
[----:B------:R-:W-:Y:S01]  /*1650*/  IMAD R89, R108, 0x3, RZ ;  /* 0x000000036c597824 */ /* 0x000fe200078e02ff */
[----:B------:R-:W-:Y:S01]  /*1660*/  IADD3.X R3, R3, UR9, RZ, P4, !PT ;  /* 0x0000000903037c10 */ /* 0x000fe2000a7fe4ff */
[----:B------:R-:W-:Y:S01]  /*1670*/  USHF.R.S32.HI UR6, URZ, 0x1f, UR5 ;  /* 0x0000001f3f067899 */ /* 0x000fe20008011405 */
[----:B------:R-:W-:Y:S01]  /*1680*/  R2UR UR25, R5 ;  /* 0x00000000051972ca */ /* 0x000fe200000e0000 */
[----:B------:R-:W-:Y:S01]  /*1690*/  IMAD R4, R4, UR11, RZ ;  /* 0x0000000b04047c24 */ /* 0x000fe2000f8e02ff */
[----:B------:R-:W-:Y:S01]  /*16a0*/  SHF.R.S32.HI R7, RZ, 0x1f, R9 ;  /* 0x0000001fff077819 */ /* 0x000fe20000011409 */
[----:B------:R-:W-:Y:S01]  /*16b0*/  ULEA.HI UR6, UR6, UR5, URZ, 0x5 ;  /* 0x0000000506067291 */ /* 0x000fe2000f8f283f */
[----:B------:R-:W-:Y:S01]  /*16c0*/  SHF.R.S32.HI R5, RZ, 0x1f, R10 ;  /* 0x0000001fff057819 */ /* 0x000fe2000001140a */
[----:B------:R-:W-:Y:S01]  /*16d0*/  UMOV UR11, 0xc0000010 ;  /* 0xc0000010000b7882 */ /* 0x000fe20000000000 */
[----:B------:R-:W-:Y:S01]  /*16e0*/  SEL R14, R6, R14, !P6 ;  /* 0x0000000e060e7207 */ /* 0x000fe20007000000 */
[----:B------:R-:W-:Y:S01]  /*16f0*/  USHF.R.S32.HI UR13, URZ, 0x5, UR6 ;  /* 0x000000053f0d7899 */ /* 0x000fe20008011406 */
[----:B------:R-:W-:-:S02]  /*1700*/  IADD3.X R2, R2, UR9, RZ, P5, !PT ;  /* 0x0000000902027c10 */ /* 0x000fc4000affe4ff */
[----:B------:R-:W-:Y:S01]  /*1710*/  R2UR UR28, R3 ;  /* 0x00000000031c72ca */ /* 0x000fe200000e0000 */
[----:B------:R-:W-:Y:S01]  /*1720*/  IMAD R27, R14, UR4, RZ ;  /* 0x000000040e1b7c24 */ /* 0x000fe2000f8e02ff */
[----:B------:R-:W-:Y:S02]  /*1730*/  IADD3.X R7, R7, UR9, RZ, P2, !PT ;  /* 0x0000000907077c10 */ /* 0x000fe400097fe4ff */
[----:B------:R-:W-:Y:S02]  /*1740*/  SHF.R.S32.HI R3, RZ, 0x1f, R125 ;  /* 0x0000001fff037819 */ /* 0x000fe4000001147d */
[----:B------:R-:W-:Y:S02]  /*1750*/  SHF.R.S32.HI R28, RZ, 0x1f, R122 ;  /* 0x0000001fff1c7819 */ /* 0x000fe4000001147a */
[----:B------:R-:W-:Y:S02]  /*1760*/  IADD3 R124, P5, R122, R125, RZ ;  /* 0x0000007d7a7c7210 */ /* 0x000fe40007fbe0ff */
[----:B------:R-:W-:-:S02]  /*1770*/  IADD3.X R5, R5, UR9, RZ, P3, !PT ;  /* 0x0000000905057c10 */ /* 0x000fc40009ffe4ff */
[----:B------:R-:W-:Y:S01]  /*1780*/  SHF.R.S32.HI R30, RZ, 0x1f, R123 ;  /* 0x0000001fff1e7819 */ /* 0x000fe2000001147b */
[----:B------:R-:W-:Y:S01]  /*1790*/  IMAD.X R14, R28, 0x1, R3, P5 ;  /* 0x000000011c0e7824 */ /* 0x000fe200028e0603 */
[----:B------:R-:W-:Y:S02]  /*17a0*/  IADD3 R125, P2, R125, R123, RZ ;  /* 0x0000007b7d7d7210 */ /* 0x000fe40007f5e0ff */
[----:B------:R-:W-:Y:S02]  /*17b0*/  R2UR UR30, R5 ;  /* 0x00000000051e72ca */ /* 0x000fe400000e0000 */
[----:B------:R-:W-:Y:S01]  /*17c0*/  SHF.R.S32.HI R5, RZ, 0x1f, R127 ;  /* 0x0000001fff057819 */ /* 0x000fe2000001147f */
[----:B------:R-:W-:Y:S01]  /*17d0*/  IMAD.X R3, R3, 0x1, R30, P2 ;  /* 0x0000000103037824 */ /* 0x000fe200010e061e */
[----:B------:R-:W-:Y:S01]  /*17e0*/  IADD3 R126, P1, R122, R127, RZ ;  /* 0x0000007f7a7e7210 */ /* 0x000fe20007f3e0ff */
[----:B------:R0:W-:Y:S01]  /*17f0*/  STL [R1+0x54], R14 ;  /* 0x0000540e01007387 */ /* 0x0001e20000100800 */
[----:B------:R-:W-:-:S02]  /*1800*/  R2UR UR32, R7 ;  /* 0x00000000072072ca */ /* 0x000fc400000e0000 */
[C---:B------:R-:W-:Y:S01]  /*1810*/  IADD3 R127, P0, R123.reuse, R127, RZ ;  /* 0x0000007f7b7f7210 */ /* 0x040fe20007f1e0ff */
[----:B------:R1:W-:Y:S01]  /*1820*/  STL [R1+0x50], R3 ;  /* 0x0000500301007387 */ /* 0x0003e20000100800 */
[----:B------:R-:W-:Y:S02]  /*1830*/  SHF.R.S32.HI R7, RZ, 0x1f, R129 ;  /* 0x0000001fff077819 */ /* 0x000fe40000011481 */
[----:B------:R-:W-:Y:S02]  /*1840*/  IADD3 R128, P4, R122, R129, RZ ;  /* 0x000000817a807210 */ /* 0x000fe40007f9e0ff */
[----:B------:R-:W-:Y:S01]  /*1850*/  SEL R6, R6, R15, !P6 ;  /* 0x0000000f06067207 */ /* 0x000fe20007000000 */
[----:B0-----:R-:W-:Y:S01]  /*1860*/  IMAD.X R14, R28, 0x1, R5, P1 ;  /* 0x000000011c0e7824 */ /* 0x001fe200008e0605 */
[C---:B------:R-:W-:Y:S02]  /*1870*/  IADD3 R129, P3, R123.reuse, R129, RZ ;  /* 0x000000817b817210 */ /* 0x040fe40007f7e0ff */
[----:B------:R-:W-:Y:S01]  /*1880*/  SHF.R.S32.HI R8, RZ, 0x1f, R131 ;  /* 0x0000001fff087819 */ /* 0x000fe20000011483 */
[----:B-1----:R-:W-:Y:S01]  /*1890*/  IMAD.X R3, R30, 0x1, R5, P0 ;  /* 0x000000011e037824 */ /* 0x002fe200000e0605 */
[-C--:B------:R-:W-:Y:S01]  /*18a0*/  IADD3 R130, P6, R122, R131.reuse, RZ ;  /* 0x000000837a827210 */ /* 0x080fe20007fde0ff */
[----:B------:R-:W-:Y:S01]  /*18b0*/  IMAD.X R5, R28, 0x1, R7, P4 ;  /* 0x000000011c057824 */ /* 0x000fe200020e0607 */
[----:B------:R-:W-:Y:S01]  /*18c0*/  STL [R1+0x4c], R14 ;  /* 0x00004c0e01007387 */ /* 0x000fe20000100800 */
[C---:B------:R-:W-:Y:S01]  /*18d0*/  IADD3 R131, P5, R123.reuse, R131, RZ ;  /* 0x000000837b837210 */ /* 0x040fe20007fbe0ff */
[----:B------:R-:W-:Y:S01]  /*18e0*/  IMAD R6, R6, UR4, RZ ;  /* 0x0000000406067c24 */ /* 0x000fe2000f8e02ff */
[----:B------:R-:W-:Y:S01]  /*18f0*/  SHF.R.S32.HI R9, RZ, 0x1f, R133 ;  /* 0x0000001fff097819 */ /* 0x000fe20000011485 */
[----:B------:R0:W-:Y:S01]  /*1900*/  STL [R1+0x48], R3 ;  /* 0x0000480301007387 */ /* 0x0001e20000100800 */
[-C--:B------:R-:W-:Y:S01]  /*1910*/  IADD3 R132, P2, R122, R133.reuse, RZ ;  /* 0x000000857a847210 */ /* 0x080fe20007f5e0ff */
[----:B------:R-:W-:Y:S01]  /*1920*/  UMOV UR4, URZ ;  /* 0x0000003f00047c82 */ /* 0x000fe20008000000 */
[----:B------:R-:W-:Y:S01]  /*1930*/  IADD3 R133, P1, R123, R133, RZ ;  /* 0x000000857b857210 */ /* 0x000fe20007f3e0ff */
[----:B------:R1:W-:Y:S01]  /*1940*/  STL [R1+0x44], R5 ;  /* 0x0000440501007387 */ /* 0x0003e20000100800 */
[----:B------:R-:W-:-:S02]  /*1950*/  SHF.R.S32.HI R10, RZ, 0x1f, R135 ;  /* 0x0000001fff0a7819 */ /* 0x000fc40000011487 */
[-C--:B------:R-:W-:Y:S02]  /*1960*/  IADD3 R134, P0, R122, R135.reuse, RZ ;  /* 0x000000877a867210 */ /* 0x080fe40007f1e0ff */
[----:B------:R-:W-:Y:S01]  /*1970*/  R2UR UR35, R11 ;  /* 0x000000000b2372ca */ /* 0x000fe200000e0000 */
[----:B0-----:R-:W-:Y:S01]  /*1980*/  IMAD.X R3, R30, 0x1, R7, P3 ;  /* 0x000000011e037824 */ /* 0x001fe200018e0607 */
[C---:B------:R-:W-:Y:S02]  /*1990*/  IADD3 R135, P4, R123.reuse, R135, RZ ;  /* 0x000000877b877210 */ /* 0x040fe40007f9e0ff */
[----:B------:R-:W-:Y:S01]  /*19a0*/  SHF.R.S32.HI R11, RZ, 0x1f, R137 ;  /* 0x0000001fff0b7819 */ /* 0x000fe20000011489 */
[----:B-1----:R-:W-:Y:S01]  /*19b0*/  IMAD.X R5, R28, 0x1, R8, P6 ;  /* 0x000000011c057824 */ /* 0x002fe200030e0608 */
[----:B------:R0:W-:Y:S01]  /*19c0*/  STL [R1+0x40], R3 ;  /* 0x0000400301007387 */ /* 0x0001e20000100800 */
[-C--:B------:R-:W-:Y:S02]  /*19d0*/  IADD3 R136, P3, R122, R137.reuse, RZ ;  /* 0x000000897a887210 */ /* 0x080fe40007f7e0ff */
[----:B------:R-:W-:Y:S01]  /*19e0*/  R2UR UR26, R2 ;  /* 0x00000000021a72ca */ /* 0x000fe200000e0000 */
[----:B------:R1:W-:Y:S01]  /*19f0*/  STL [R1+0x3c], R5 ;  /* 0x00003c0501007387 */ /* 0x0003e20000100800 */
[----:B------:R-:W-:Y:S01]  /*1a00*/  IADD3 R137, P6, R123, R137, RZ ;  /* 0x000000897b897210 */ /* 0x000fe20007fde0ff */
[----:B------:R-:W-:Y:S01]  /*1a10*/  IMAD R2, R108, 0x15, RZ ;  /* 0x000000156c027824 */ /* 0x000fe200078e02ff */
[----:B------:R-:W-:-:S02]  /*1a20*/  SHF.R.S32.HI R12, RZ, 0x1f, R139 ;  /* 0x0000001fff0c7819 */ /* 0x000fc4000001148b */
[----:B------:R-:W-:Y:S01]  /*1a30*/  SHF.R.S32.HI R13, RZ, 0x1f, R141 ;  /* 0x0000001fff0d7819 */ /* 0x000fe2000001148d */
[----:B0-----:R-:W-:Y:S01]  /*1a40*/  IMAD.X R3, R30, 0x1, R8, P5 ;  /* 0x000000011e037824 */ /* 0x001fe200028e0608 */
[-C--:B------:R-:W-:Y:S01]  /*1a50*/  IADD3 R138, P5, R122, R139.reuse, RZ ;  /* 0x0000008b7a8a7210 */ /* 0x080fe20007fbe0ff */
[----:B------:R-:W-:Y:S01]  /*1a60*/  IMAD.U32 R8, RZ, RZ, UR19 ;  /* 0x00000013ff087e24 */ /* 0x000fe2000f8e00ff */
[----:B------:R-:W-:Y:S01]  /*1a70*/  SHF.R.S32.HI R252, RZ, 0x1f, R2 ;  /* 0x0000001ffffc7819 */ /* 0x000fe20000011402 */
[----:B-1----:R-:W-:Y:S01]  /*1a80*/  IMAD.X R5, R28, 0x1, R9, P2 ;  /* 0x000000011c057824 */ /* 0x002fe200010e0609 */
[----:B------:R0:W-:Y:S01]  /*1a90*/  STL [R1+0x38], R3 ;  /* 0x0000380301007387 */ /* 0x0001e20000100800 */
[----:B------:R-:W-:Y:S02]  /*1aa0*/  IADD3 R139, P2, R123, R139, RZ ;  /* 0x0000008b7b8b7210 */ /* 0x000fe40007f5e0ff */
[----:B------:R-:W-:Y:S01]  /*1ab0*/  SHF.R.S32.HI R15, RZ, 0x1f, R143 ;  /* 0x0000001fff0f7819 */ /* 0x000fe2000001148f */
[----:B------:R1:W-:Y:S01]  /*1ac0*/  STL [R1+0x34], R5 ;  /* 0x0000340501007387 */ /* 0x0003e20000100800 */
[----:B------:R-:W-:-:S02]  /*1ad0*/  SHF.R.S32.HI R243, RZ, 0x1f, R244 ;  /* 0x0000001ffff37819 */ /* 0x000fc400000114f4 */
[----:B------:R-:W-:Y:S02]  /*1ae0*/  SHF.R.S32.HI R215, RZ, 0x1f, R216 ;  /* 0x0000001fffd77819 */ /* 0x000fe400000114d8 */
[----:B------:R-:W-:Y:S01]  /*1af0*/  SHF.R.S32.HI R201, RZ, 0x1f, R202 ;  /* 0x0000001fffc97819 */ /* 0x000fe200000114ca */
[----:B0-----:R-:W-:Y:S01]  /*1b00*/  IMAD.X R3, R30, 0x1, R9, P1 ;  /* 0x000000011e037824 */ /* 0x001fe200008e0609 */
[-C--:B------:R-:W-:Y:S02]  /*1b10*/  IADD3 R140, P1, R122, R141.reuse, RZ ;  /* 0x0000008d7a8c7210 */ /* 0x080fe40007f3e0ff */
        /* <DEDUP_REMOVED lines=24> */
[----:B------:R-:W-:Y:S01]  /*1ca0*/  IADD3 R2, P5, R123, R2, RZ ;  /* 0x000000027b027210 */ /* 0x000fe20007fbe0ff */
[----:B------:R0:W-:Y:S01]  /*1cb0*/  STL [R1+0x20], R3 ;  /* 0x0000200301007387 */ /* 0x0001e20000100800 */
[----:B------:R-:W-:-:S02]  /*1cc0*/  SHF.R.S32.HI R92, RZ, 0x1f, R103 ;  /* 0x0000001fff5c7819 */ /* 0x000fc40000011467 */
[----:B------:R-:W-:Y:S01]  /*1cd0*/  SHF.R.S32.HI R16, RZ, 0x1f, R93 ;  /* 0x0000001fff107819 */ /* 0x000fe2000001145d */
[----:B------:R1:W-:Y:S01]  /*1ce0*/  STL [R1+0x1c], R5 ;  /* 0x00001c0501007387 */ /* 0x0003e20000100800 */
[----:B------:R-:W-:Y:S02]  /*1cf0*/  SHF.R.S32.HI R24, RZ, 0x1f, R89 ;  /* 0x0000001fff187819 */ /* 0x000fe40000011459 */
[----:B------:R-:W-:Y:S01]  /*1d00*/  SHF.R.S32.HI R26, RZ, 0x1f, R108 ;  /* 0x0000001fff1a7819 */ /* 0x000fe2000001146c */
[----:B------:R2:W-:Y:S01]  /*1d10*/  STL [R1], R2 ;  /* 0x0000000201007387 */ /* 0x0005e20000100800 */
[----:B0-----:R-:W-:Y:S01]  /*1d20*/  IMAD.X R3, R30, 0x1, R12, P2 ;  /* 0x000000011e037824 */ /* 0x001fe200010e060c */
[----:B------:R-:W-:Y:S01]  /*1d30*/  IADD3 R251, P2, R122, R249, RZ ;  /* 0x000000f97afb7210 */ /* 0x000fe20007f5e0ff */
[----:B-1----:R-:W-:-:S03]  /*1d40*/  IMAD.U32 R5, RZ, RZ, UR18 ;  /* 0x00000012ff057e24 */ /* 0x002fc6000f8e00ff */
[----:B------:R0:W-:Y:S01]  /*1d50*/  STL [R1+0x18], R3 ;  /* 0x0000180301007387 */ /* 0x0001e20000100800 */
[C---:B------:R-:W-:Y:S02]  /*1d60*/  IMAD.X R250, R28.reuse, 0x1, R248, P2 ;  /* 0x000000011cfa7824 */ /* 0x040fe400010e06f8 */
[----:B--2---:R-:W-:Y:S01]  /*1d70*/  IMAD.X R2, R28, 0x1, R13, P1 ;  /* 0x000000011c027824 */ /* 0x004fe200008e060d */
[----:B------:R-:W-:-:S04]  /*1d80*/  IADD3 R249, P1, R123, R249, RZ ;  /* 0x000000f97bf97210 */ /* 0x000fc80007f3e0ff */
[----:B------:R1:W-:Y:S01]  /*1d90*/  STL [R1+0x14], R2 ;  /* 0x0000140201007387 */ /* 0x0003e20000100800 */
[----:B------:R-:W-:Y:S01]  /*1da0*/  IMAD.X R248, R30, 0x1, R248, P1 ;  /* 0x000000011ef87824 */ /* 0x000fe200008e06f8 */
[----:B------:R-:W-:Y:S01]  /*1db0*/  IADD3 R233, P1, R122, R216, RZ ;  /* 0x000000d87ae97210 */ /* 0x000fe20007f3e0ff */
[----:B0-----:R-:W-:Y:S01]  /*1dc0*/  IMAD.X R3, R30, 0x1, R13, P0 ;  /* 0x000000011e037824 */ /* 0x001fe200000e060d */
[----:B------:R-:W-:-:S03]  /*1dd0*/  IADD3 R247, P0, R122, R244, RZ ;  /* 0x000000f47af77210 */ /* 0x000fc60007f1e0ff */
[C---:B------:R-:W-:Y:S01]  /*1de0*/  IMAD.X R231, R28.reuse, 0x1, R215, P1 ;  /* 0x000000011ce77824 */ /* 0x040fe200008e06d7 */
[----:B------:R0:W-:Y:S01]  /*1df0*/  STL [R1+0x10], R3 ;  /* 0x0000100301007387 */ /* 0x0001e20000100800 */
[C---:B------:R-:W-:Y:S01]  /*1e00*/  IMAD.X R245, R28.reuse, 0x1, R243, P0 ;  /* 0x000000011cf57824 */ /* 0x040fe200000e06f3 */
[C---:B------:R-:W-:Y:S01]  /*1e10*/  IADD3 R216, P0, R123.reuse, R216, RZ ;  /* 0x000000d87bd87210 */ /* 0x040fe20007f1e0ff */
[----:B-1----:R-:W-:Y:S01]  /*1e20*/  IMAD.X R2, R28, 0x1, R15, P4 ;  /* 0x000000011c027824 */ /* 0x002fe200020e060f */
[----:B------:R-:W-:-:S03]  /*1e30*/  IADD3 R244, P4, R123, R244, RZ ;  /* 0x000000f47bf47210 */ /* 0x000fc60007f9e0ff */
[----:B------:R-:W-:Y:S01]  /*1e40*/  IMAD.X R215, R30, 0x1, R215, P0 ;  /* 0x000000011ed77824 */ /* 0x000fe200000e06d7 */
[----:B------:R1:W-:Y:S01]  /*1e50*/  STL [R1+0xc], R2 ;  /* 0x00000c0201007387 */ /* 0x0003e20000100800 */
[----:B------:R-:W-:Y:S01]  /*1e60*/  IADD3 R190, P0, R122, R186, RZ ;  /* 0x000000ba7abe7210 */ /* 0x000fe20007f1e0ff */
[----:B0-----:R-:W-:Y:S01]  /*1e70*/  IMAD.X R3, R30, 0x1, R15, P3 ;  /* 0x000000011e037824 */ /* 0x001fe200018e060f */
[----:B------:R-:W-:Y:S01]  /*1e80*/  IADD3 R242, P3, R122, R240, RZ ;  /* 0x000000f07af27210 */ /* 0x000fe20007f7e0ff */
[----:B------:R-:W-:Y:S01]  /*1e90*/  IMAD.X R243, R30, 0x1, R243, P4 ;  /* 0x000000011ef37824 */ /* 0x000fe200020e06f3 */
[-C--:B------:R-:W-:Y:S01]  /*1ea0*/  IADD3 R214, P4, R122, R210.reuse, RZ ;  /* 0x000000d27ad67210 */ /* 0x080fe20007f9e0ff */
[C---:B------:R-:W-:Y:S01]  /*1eb0*/  IMAD.X R189, R28.reuse, 0x1, R185, P0 ;  /* 0x000000011cbd7824 */ /* 0x040fe200000e06b9 */
[----:B------:R0:W-:Y:S01]  /*1ec0*/  STL [R1+0x8], R3 ;  /* 0x0000080301007387 */ /* 0x0001e20000100800 */
[C---:B------:R-:W-:Y:S01]  /*1ed0*/  IMAD.X R241, R28.reuse, 0x1, R239, P3 ;  /* 0x000000011cf17824 */ /* 0x040fe200018e06ef */
[C---:B------:R-:W-:Y:S01]  /*1ee0*/  IADD3 R210, P3, R123.reuse, R210, RZ ;  /* 0x000000d27bd27210 */ /* 0x040fe20007f7e0ff */
[--C-:B-1----:R-:W-:Y:S01]  /*1ef0*/  IMAD.X R2, R28, 0x1, R252.reuse, P6 ;  /* 0x000000011c027824 */ /* 0x102fe200030e06fc */
[C---:B------:R-:W-:Y:S01]  /*1f00*/  IADD3 R240, P6, R123.reuse, R240, RZ ;  /* 0x000000f07bf07210 */ /* 0x040fe20007fde0ff */
[----:B------:R-:W-:Y:S01]  /*1f10*/  IMAD.X R252, R30, 0x1, R252, P5 ;  /* 0x000000011efc7824 */ /* 0x000fe200028e06fc */
[-C--:B------:R-:W-:Y:S01]  /*1f20*/  IADD3 R238, P5, R122, R235.reuse, RZ ;  /* 0x000000eb7aee7210 */ /* 0x080fe20007fbe0ff */
[----:B------:R-:W-:Y:S01]  /*1f30*/  IMAD.X R213, R28, 0x1, R209, P4 ;  /* 0x000000011cd57824 */ /* 0x000fe200020e06d1 */
[C---:B------:R-:W-:Y:S01]  /*1f40*/  IADD3 R235, P2, R123.reuse, R235, RZ ;  /* 0x000000eb7beb7210 */ /* 0x040fe20007f5e0ff */
[----:B------:R-:W-:Y:S01]  /*1f50*/  IMAD.X R239, R30, 0x1, R239, P6 ;  /* 0x000000011eef7824 */ /* 0x000fe200030e06ef */
[-C--:B------:R-:W-:Y:S01]  /*1f60*/  IADD3 R206, P6, R122, R202.reuse, RZ ;  /* 0x000000ca7ace7210 */ /* 0x080fe20007fde0ff */
[--C-:B------:R-:W-:Y:S01]  /*1f70*/  IMAD.X R237, R28, 0x1, R234.reuse, P5 ;  /* 0x000000011ced7824 */ /* 0x100fe200028e06ea */
        /* <DEDUP_REMOVED lines=18> */
[----:B------:R-:W-:Y:S01]  /*20a0*/  IADD3 R99, P0, R122, R97, RZ ;  /* 0x000000617a637210 */ /* 0x000fe20007f1e0ff */
[--C-:B------:R-:W-:Y:S01]  /*20b0*/  IMAD.X R90, R28, 0x1, R88.reuse, P2 ;  /* 0x000000011c5a7824 */ /* 0x100fe200010e0658 */
[C---:B------:R-:W-:Y:S01]  /*20c0*/  IADD3 R186, P4, R123.reuse, R186, RZ ;  /* 0x000000ba7bba7210 */ /* 0x040fe20007f9e0ff */
[----:B------:R-:W-:Y:S01]  /*20d0*/  IMAD.X R88, R30, 0x1, R88, P1 ;  /* 0x000000011e587824 */ /* 0x000fe200008e0658 */
[-C--:B------:R-:W-:Y:S01]  /*20e0*/  IADD3 R23, P1, R122, R21.reuse, RZ ;  /* 0x000000157a177210 */ /* 0x080fe20007f3e0ff */
[----:B------:R-:W-:Y:S01]  /*20f0*/  IMAD.X R209, R30, 0x1, R209, P3 ;  /* 0x000000011ed17824 */ /* 0x000fe200018e06d1 */
[-C--:B------:R-:W-:Y:S01]  /*2100*/  IADD3 R182, P3, R122, R178.reuse, RZ ;  /* 0x000000b27ab67210 */ /* 0x080fe20007f7e0ff */
[C---:B------:R-:W-:Y:S01]  /*2110*/  IMAD.X R22, R28.reuse, 0x1, R20, P0 ;  /* 0x000000011c167824 */ /* 0x040fe200000e0614 */
[C---:B------:R-:W-:Y:S01]  /*2120*/  IADD3 R21, P0, R123.reuse, R21, RZ ;  /* 0x000000157b157210 */ /* 0x040fe20007f1e0ff */
[----:B------:R-:W-:Y:S01]  /*2130*/  IMAD.X R13, R28, 0x1, R25, P1 ;  /* 0x000000011c0d7824 */ /* 0x000fe200008e0619 */
[----:B------:R-:W-:Y:S01]  /*2140*/  IADD3 R9, P1, R6, UR8, RZ ;  /* 0x0000000806097c10 */ /* 0x000fe2000ff3e0ff */
[----:B------:R-:W-:Y:S01]  /*2150*/  IMAD.X R185, R30, 0x1, R185, P4 ;  /* 0x000000011eb97824 */ /* 0x000fe200020e06b9 */
[C---:B------:R-:W-:Y:S01]  /*2160*/  IADD3 R178, P6, R123.reuse, R178, RZ ;  /* 0x000000b27bb27210 */ /* 0x040fe20007fde0ff */
[----:B------:R-:W1:Y:S01]  /*2170*/  LDC R6, c[0x0][0x214] ;  /* 0x00008500ff067b82 */ /* 0x000e620000000800 */
[-C--:B------:R-:W-:Y:S01]  /*2180*/  IADD3 R106, P4, R122, R105.reuse, RZ ;  /* 0x000000697a6a7210 */ /* 0x080fe20007f9e0ff */
[----:B------:R-:W-:Y:S01]  /*2190*/  IMAD.X R181, R28, 0x1, R177, P3 ;  /* 0x000000011cb57824 */ /* 0x000fe200018e06b1 */
[----:B------:R-:W-:Y:S01]  /*21a0*/  IADD3 R105, P3, R123, R105, RZ ;  /* 0x000000697b697210 */ /* 0x000fe20007f7e0ff */
[C---:B------:R-:W-:Y:S01]  /*21b0*/  IMAD.X R12, R30.reuse, 0x1, R25, P0 ;  /* 0x000000011e0c7824 */ /* 0x040fe200000e0619 */
[----:B0-----:R-:W-:Y:S01]  /*21c0*/  IADD3 R3, P0, R27, UR8, RZ ;  /* 0x000000081b037c10 */ /* 0x001fe2000ff1e0ff */
[----:B------:R-:W-:Y:S01]  /*21d0*/  IMAD.X R177, R30, 0x1, R177, P6 ;  /* 0x000000011eb17824 */ /* 0x000fe200030e06b1 */
[-C--:B------:R-:W-:Y:S01]  /*21e0*/  IADD3 R104, P6, R122, R103.reuse, RZ ;  /* 0x000000677a687210 */ /* 0x080fe20007fde0ff */
[--C-:B------:R-:W-:Y:S01]  /*21f0*/  IMAD.X R98, R28, 0x1, R96.reuse, P4 ;  /* 0x000000011c627824 */ /* 0x100fe200020e0660 */
[----:B------:R-:W-:Y:S01]  /*2200*/  USHF.R.U32.HI UR8, URZ, 0x4, UR12 ;  /* 0x000000043f087899 */ /* 0x000fe2000801160c */
[C---:B------:R-:W-:Y:S01]  /*2210*/  IADD3 R103, P5, R123.reuse, R103, RZ ;  /* 0x000000677b677210 */ /* 0x040fe20007fbe0ff */
[----:B------:R-:W-:Y:S01]  /*2220*/  IMAD.X R96, R30, 0x1, R96, P3 ;  /* 0x000000011e607824 */ /* 0x000fe200018e0660 */
[----:B------:R0:W-:Y:S01]  /*2230*/  STL [R1+0x4], R2 ;  /* 0x0000040201007387 */ /* 0x0001e20000100800 */
[----:B------:R-:W-:Y:S01]  /*2240*/  IADD3 R97, P4, R123, R97, RZ ;  /* 0x000000617b617210 */ /* 0x000fe20007f9e0ff */
[----:B------:R-:W-:Y:S01]  /*2250*/  USGXT.U32 UR8, UR8, 0xe ;  /* 0x0000000e0808789a */ /* 0x000fe20008000000 */
[----:B------:R-:W-:Y:S01]  /*2260*/  IADD3 R95, P3, R122, R93, RZ ;  /* 0x0000005d7a5f7210 */ /* 0x000fe20007f7e0ff */
[--C-:B------:R-:W-:Y:S01]  /*2270*/  IMAD.X R94, R28, 0x1, R92.reuse, P6 ;  /* 0x000000011c5e7824 */ /* 0x100fe200030e065c */
[----:B------:R-:W-:Y:S01]  /*2280*/  IADD3.X R7, R7, UR9, RZ, P1, !PT ;  /* 0x0000000907077c10 */ /* 0x000fe20008ffe4ff */
[----:B------:R-:W-:Y:S01]  /*2290*/  IMAD.X R92, R30, 0x1, R92, P5 ;  /* 0x000000011e5c7824 */ /* 0x000fe200028e065c */
[----:B------:R-:W-:Y:S01]  /*22a0*/  IADD3 R91, P5, R122, R89, RZ ;  /* 0x000000597a5b7210 */ /* 0x000fe20007fbe0ff */
[----:B------:R-:W-:Y:S01]  /*22b0*/  IMAD.X R20, R30, 0x1, R20, P4 ;  /* 0x000000011e147824 */ /* 0x000fe200020e0614 */
[C---:B------:R-:W-:Y:S01]  /*22c0*/  IADD3 R93, P6, R123.reuse, R93, RZ ;  /* 0x0000005d7b5d7210 */ /* 0x040fe20007fde0ff */
[C---:B------:R-:W-:Y:S01]  /*22d0*/  IMAD.X R18, R28.reuse, 0x1, R16, P3 ;  /* 0x000000011c127824 */ /* 0x040fe200018e0610 */
[----:B0-----:R-:W-:Y:S01]  /*22e0*/  SHF.R.S32.HI R2, RZ, 0x1f, R27 ;  /* 0x0000001fff027819 */ /* 0x001fe2000001141b */
[----:B------:R-:W-:Y:S01]  /*22f0*/  IMAD.X R15, R28, 0x1, R24, P5 ;  /* 0x000000011c0f7824 */ /* 0x000fe200028e0618 */
[C---:B------:R-:W-:Y:S01]  /*2300*/  IADD3 R89, P2, R123.reuse, R89, RZ ;  /* 0x000000597b597210 */ /* 0x040fe20007f5e0ff */
[----:B------:R-:W-:Y:S01]  /*2310*/  IMAD.X R16, R30, 0x1, R16, P6 ;  /* 0x000000011e107824 */ /* 0x000fe200030e0610 */
[----:B------:R-:W-:Y:S01]  /*2320*/  IADD3.X R2, R2, UR9, RZ, P0, !PT ;  /* 0x0000000902027c10 */ /* 0x000fe200087fe4ff */
[----:B------:R-:W-:Y:S01]  /*2330*/  UIADD3 UR9, UP0, UR8, 0x80, URZ ;  /* 0x0000008008097890 */ /* 0x000fe2000ff1e03f */
[-C--:B------:R-:W-:Y:S01]  /*2340*/  IADD3 R19, P4, R122, R108.reuse, RZ ;  /* 0x0000006c7a137210 */ /* 0x080fe20007f9e0ff */
[----:B------:R-:W-:Y:S01]  /*2350*/  IMAD.X R14, R30, 0x1, R24, P2 ;  /* 0x000000011e0e7824 */ /* 0x000fe200010e0618 */
[----:B------:R-:W-:Y:S01]  /*2360*/  IADD3 R17, P3, R123, R108, RZ ;  /* 0x0000006c7b117210 */ /* 0x000fe20007f7e0ff */
[----:B------:R-:W-:Y:S01]  /*2370*/  UIADD3.X UR5, UR4, -0x3ffffff0, URZ, UP0, !UPT ;  /* 0xc000001004057890 */ /* 0x000fe200087fe43f */
[----:B------:R-:W-:Y:S01]  /*2380*/  CS2R R24, SRZ ;  /* 0x0000000000187805 */ /* 0x000fe2000001ff00 */
[--C-:B------:R-:W-:Y:S01]  /*2390*/  IMAD.X R11, R28, 0x1, R26.reuse, P4 ;  /* 0x000000011c0b7824 */ /* 0x100fe200020e061a */
[----:B------:R-:W-:Y:S01]  /*23a0*/  CS2R R28, SRZ ;  /* 0x00000000001c7805 */ /* 0x000fe2000001ff00 */
[----:B------:R-:W-:Y:S01]  /*23b0*/  IMAD.X R10, R30, 0x1, R26, P3 ;  /* 0x000000011e0a7824 */ /* 0x000fe200018e061a */
[----:B------:R-:W-:-:S02]  /*23c0*/  CS2R R26, SRZ ;  /* 0x00000000001a7805 */ /* 0x000fc4000001ff00 */
[----:B------:R-:W-:Y:S01]  /*23d0*/  CS2R R30, SRZ ;  /* 0x00000000001e7805 */ /* 0x000fe2000001ff00 */
[----:B------:R-:W-:Y:S02]  /*23e0*/  UMOV UR4, UR9 ;  /* 0x0000000900047c82 */ /* 0x000fe40008000000 */
[----:B------:R-:W-:Y:S02]  /*23f0*/  UIADD3.64 UR16, UR4, 0x80, URZ ;  /* 0x0000008004107897 */ /* 0x000fe4000fffe03f */
[----:B------:R-:W-:-:S12]  /*2400*/  UIADD3.64 UR20, UR4, 0x100, URZ ;  /* 0x0000010004147897 */ /* 0x000fd8000fffe03f */
.L_x_1:
[----:B------:R-:W2:Y:S04]  /*2410*/  LDL R236, [R1+0x4] ;  /* 0x0000040001ec7983 */ /* 0x000ea80000100800 */
[----:B------:R-:W3:Y:S01]  /*2420*/  LDL R222, [R1] ;  /* 0x0000000001de7983 */ /* 0x000ee20000100800 */
[----:B------:R-:W-:Y:S02]  /*2430*/  ISETP.GT.AND P2, PT, R5, RZ, PT ;  /* 0x000000ff0500720c */ /* 0x000fe40003f44270 */
[----:B------:R-:W-:Y:S01]  /*2440*/  SHF.R.S32.HI R111, RZ, 0x1f, R123 ;  /* 0x0000001fff6f7819 */ /* 0x000fe2000001147b */
[----:B------:R-:W4:Y:S01]  /*2450*/  LDL R246, [R1+0x10] ;  /* 0x0000100001f67983 */ /* 0x000f220000100800 */
[----:B------:R-:W-:Y:S02]  /*2460*/  IADD3 R110, P1, R123, R8, RZ ;  /* 0x000000087b6e7210 */ /* 0x000fe40007f3e0ff */
[----:B------:R-:W-:-:S02]  /*2470*/  SHF.R.S32.HI R109, RZ, 0x1f, R122 ;  /* 0x0000001fff6d7819 */ /* 0x000fc4000001147a */
[----:B------:R-:W-:Y:S01]  /*2480*/  IADD3 R108, P0, R122, R8, RZ ;  /* 0x000000087a6c7210 */ /* 0x000fe20007f1e0ff */
[----:B-1----:R-:W-:Y:S01]  /*2490*/  IMAD.X R111, R111, 0x1, R6, P1 ;  /* 0x000000016f6f7824 */ /* 0x002fe200008e0606 */
[----:B------:R-:W-:Y:S02]  /*24a0*/  PRMT R160, RZ, 0x7610, R160 ;  /* 0x00007610ffa07816 */ /* 0x000fe400000000a0 */
[----:B------:R-:W-:Y:S01]  /*24b0*/  ISETP.GT.AND P3, PT, R5, 0x1, PT ;  /* 0x000000010500780c */ /* 0x000fe20003f64270 */
[----:B------:R-:W-:Y:S01]  /*24c0*/  IMAD.X R109, R109, 0x1, R6, P0 ;  /* 0x000000016d6d7824 */ /* 0x000fe200000e0606 */
[----:B------:R-:W-:Y:S02]  /*24d0*/  PRMT R154, RZ, 0x7610, R154 ;  /* 0x00007610ff9a7816 */ /* 0x000fe4000000009a */
[----:B------:R0:W5:Y:S01]  /*24e0*/  @P2 LDG.E.U8 R160, desc[UR14][R110.64] ;  /* 0x0000000e6ea02981 */ /* 0x000162000c1e1100 */
[----:B------:R-:W-:-:S03]  /*24f0*/  PRMT R155, RZ, 0x7610, R155 ;  /* 0x00007610ff9b7816 */ /* 0x000fc6000000009b */
[----:B------:R1:W5:Y:S01]  /*2500*/  @P2 LDG.E.U8 R154, desc[UR14][R108.64] ;  /* 0x0000000e6c9a2981 */ /* 0x000362000c1e1100 */
[C---:B0-----:R-:W-:Y:S02]  /*2510*/  IADD3 R110, P1, R8.reuse, R17, RZ ;  /* 0x00000011086e7210 */ /* 0x041fe40007f3e0ff */
[----:B-1----:R-:W-:-:S03]  /*2520*/  IADD3 R108, P0, R8, R19, RZ ;  /* 0x00000013086c7210 */ /* 0x002fc60007f1e0ff */
[C---:B------:R-:W-:Y:S01]  /*2530*/  IMAD.X R111, R6.reuse, 0x1, R10, P1 ;  /* 0x00000001066f7824 */ /* 0x040fe200008e060a */
[----:B------:R-:W-:Y:S02]  /*2540*/  ISETP.GT.AND P2, PT, R5, 0x2, PT ;  /* 0x000000020500780c */ /* 0x000fe40003f44270 */
[----:B------:R-:W-:Y:S01]  /*2550*/  PRMT R153, RZ, 0x7610, R153 ;  /* 0x00007610ff997816 */ /* 0x000fe20000000099 */
[----:B------:R-:W-:Y:S01]  /*2560*/  IMAD.X R109, R6, 0x1, R11, P0 ;  /* 0x00000001066d7824 */ /* 0x000fe200000e060b */
[----:B------:R0:W5:Y:S04]  /*2570*/  @P3 LDG.E.U8 R155, desc[UR14][R110.64] ;  /* 0x0000000e6e9b3981 */ /* 0x000168000c1e1100 */
[----:B------:R1:W5:Y:S01]  /*2580*/  @P3 LDG.E.U8 R153, desc[UR14][R108.64] ;  /* 0x0000000e6c993981 */ /* 0x000362000c1e1100 */
[----:B0-----:R-:W-:-:S02]  /*2590*/  IADD3 R110, P0, R8, R23, RZ ;  /* 0x00000017086e7210 */ /* 0x001fc40007f1e0ff */
[----:B-1----:R-:W-:-:S03]  /*25a0*/  PRMT R109, RZ, 0x7610, R109 ;  /* 0x00007610ff6d7816 */ /* 0x002fc6000000006d */
[----:B------:R-:W-:Y:S01]  /*25b0*/  IMAD.X R111, R6, 0x1, R13, P0 ;  /* 0x00000001066f7824 */ /* 0x000fe200000e060d */
[----:B------:R-:W-:Y:S02]  /*25c0*/  IADD3 R112, P1, R8, R21, RZ ;  /* 0x0000001508707210 */ /* 0x000fe40007f3e0ff */
[----:B------:R-:W-:Y:S02]  /*25d0*/  ISETP.GT.AND P3, PT, R5, 0x3, PT ;  /* 0x000000030500780c */ /* 0x000fe40003f64270 */
[----:B------:R0:W5:Y:S01]  /*25e0*/  @P2 LDG.E.U8 R109, desc[UR14][R110.64] ;  /* 0x0000000e6e6d2981 */ /* 0x000162000c1e1100 */
[----:B------:R-:W-:Y:S01]  /*25f0*/  PRMT R108, RZ, 0x7610, R108 ;  /* 0x00007610ff6c7816 */ /* 0x000fe2000000006c */
[----:B------:R-:W-:Y:S01]  /*2600*/  IMAD.X R113, R6, 0x1, R12, P1 ;  /* 0x0000000106717824 */ /* 0x000fe200008e060c */
[----:B------:R-:W-:Y:S02]  /*2610*/  PRMT R152, RZ, 0x7610, R152 ;  /* 0x00007610ff987816 */ /* 0x000fe40000000098 */
[----:B------:R-:W-:-:S02]  /*2620*/  IADD3 R114, P1, R8, R89, RZ ;  /* 0x0000005908727210 */ /* 0x000fc40007f3e0ff */
[----:B------:R1:W5:Y:S01]  /*2630*/  @P2 LDG.E.U8 R108, desc[UR14][R112.64] ;  /* 0x0000000e706c2981 */ /* 0x000362000c1e1100 */
[----:B0-----:R-:W-:Y:S02]  /*2640*/  IADD3 R110, P0, R8, R91, RZ ;  /* 0x0000005b086e7210 */ /* 0x001fe40007f1e0ff */
[----:B------:R-:W-:-:S03]  /*2650*/  ISETP.GT.AND P2, PT, R5, 0x4, PT ;  /* 0x000000040500780c */ /* 0x000fc60003f44270 */
[C---:B------:R-:W-:Y:S01]  /*2660*/  IMAD.X R111, R6.reuse, 0x1, R15, P0 ;  /* 0x00000001066f7824 */ /* 0x040fe200000e060f */
[----:B-1----:R-:W-:Y:S01]  /*2670*/  PRMT R113, RZ, 0x7610, R113 ;  /* 0x00007610ff717816 */ /* 0x002fe20000000071 */
[----:B------:R-:W-:-:S03]  /*2680*/  IMAD.X R115, R6, 0x1, R14, P1 ;  /* 0x0000000106737824 */ /* 0x000fc600008e060e */
[----:B------:R0:W5:Y:S01]  /*2690*/  @P3 LDG.E.U8 R152, desc[UR14][R110.64] ;  /* 0x0000000e6e983981 */ /* 0x000162000c1e1100 */
[C---:B------:R-:W-:Y:S02]  /*26a0*/  IADD3 R116, P1, R8.reuse, R93, RZ ;  /* 0x0000005d08747210 */ /* 0x040fe40007f3e0ff */
[----:B------:R-:W-:Y:S01]  /*26b0*/  PRMT R118, RZ, 0x7610, R118 ;  /* 0x00007610ff767816 */ /* 0x000fe20000000076 */
[----:B------:R1:W5:Y:S01]  /*26c0*/  @P3 LDG.E.U8 R113, desc[UR14][R114.64] ;  /* 0x0000000e72713981 */ /* 0x000362000c1e1100 */
[----:B0-----:R-:W-:Y:S01]  /*26d0*/  IADD3 R110, P0, R8, R95, RZ ;  /* 0x0000005f086e7210 */ /* 0x001fe20007f1e0ff */
[----:B------:R-:W-:Y:S01]  /*26e0*/  IMAD.X R117, R6, 0x1, R16, P1 ;  /* 0x0000000106757824 */ /* 0x000fe200008e0610 */
[----:B-1----:R-:W-:-:S03]  /*26f0*/  PRMT R114, RZ, 0x7610, R114 ;  /* 0x00007610ff727816 */ /* 0x002fc60000000072 */
[----:B------:R-:W-:Y:S01]  /*2700*/  IMAD.X R111, R6, 0x1, R18, P0 ;  /* 0x00000001066f7824 */ /* 0x000fe200000e0612 */
[----:B------:R-:W-:-:S04]  /*2710*/  ISETP.GT.AND P3, PT, R5, 0x5, PT ;  /* 0x000000050500780c */ /* 0x000fc80003f64270 */
[----:B------:R0:W5:Y:S04]  /*2720*/  @P2 LDG.E.U8 R118, desc[UR14][R110.64] ;  /* 0x0000000e6e762981 */ /* 0x000168000c1e1100 */
[----:B------:R1:W5:Y:S01]  /*2730*/  @P2 LDG.E.U8 R114, desc[UR14][R116.64] ;  /* 0x0000000e74722981 */ /* 0x000362000c1e1100 */
[----:B------:R-:W-:Y:S02]  /*2740*/  PRMT R150, RZ, 0x7610, R150 ;  /* 0x00007610ff967816 */ /* 0x000fe40000000096 */
[C---:B0-----:R-:W-:Y:S02]  /*2750*/  IADD3 R110, P0, R8.reuse, R99, RZ ;  /* 0x00000063086e7210 */ /* 0x041fe40007f1e0ff */
[----:B-1----:R-:W-:-:S03]  /*2760*/  IADD3 R116, P1, R8, R97, RZ ;  /* 0x0000006108747210 */ /* 0x002fc60007f3e0ff */
[C---:B------:R-:W-:Y:S01]  /*2770*/  IMAD.X R111, R6.reuse, 0x1, R22, P0 ;  /* 0x00000001066f7824 */ /* 0x040fe200000e0616 */
[----:B------:R-:W-:Y:S01]  /*2780*/  PRMT R151, RZ, 0x7610, R151 ;  /* 0x00007610ff977816 */ /* 0x000fe20000000097 */
[----:B------:R-:W-:Y:S01]  /*2790*/  IMAD.X R117, R6, 0x1, R20, P1 ;  /* 0x0000000106757824 */ /* 0x000fe200008e0614 */
[----:B------:R-:W-:Y:S02]  /*27a0*/  ISETP.GT.AND P2, PT, R5, 0x6, PT ;  /* 0x000000060500780c */ /* 0x000fe40003f44270 */
[----:B------:R0:W5:Y:S04]  /*27b0*/  @P3 LDG.E.U8 R150, desc[UR14][R110.64] ;  /* 0x0000000e6e963981 */ /* 0x000168000c1e1100 */
[----:B------:R1:W5:Y:S01]  /*27c0*/  @P3 LDG.E.U8 R151, desc[UR14][R116.64] ;  /* 0x0000000e74973981 */ /* 0x000362000c1e1100 */
[----:B------:R-:W-:-:S02]  /*27d0*/  PRMT R115, RZ, 0x7610, R115 ;  /* 0x00007610ff737816 */ /* 0x000fc40000000073 */
[C---:B0-----:R-:W-:Y:S02]  /*27e0*/  IADD3 R110, P0, R8.reuse, R102, RZ ;  /* 0x00000066086e7210 */ /* 0x041fe40007f1e0ff */
[----:B-1----:R-:W-:-:S03]  /*27f0*/  IADD3 R116, P1, R8, R101, RZ ;  /* 0x0000006508747210 */ /* 0x002fc60007f3e0ff */
[C---:B------:R-:W-:Y:S01]  /*2800*/  IMAD.X R111, R6.reuse, 0x1, R90, P0 ;  /* 0x00000001066f7824 */ /* 0x040fe200000e065a */
[----:B------:R-:W-:Y:S01]  /*2810*/  PRMT R112, RZ, 0x7610, R112 ;  /* 0x00007610ff707816 */ /* 0x000fe20000000070 */
[----:B------:R-:W-:Y:S01]  /*2820*/  IMAD.X R117, R6, 0x1, R88, P1 ;  /* 0x0000000106757824 */ /* 0x000fe200008e0658 */
[C---:B------:R-:W-:Y:S02]  /*2830*/  ISETP.GT.AND P3, PT, R5.reuse, 0x7, PT ;  /* 0x000000070500780c */ /* 0x040fe40003f64270 */
[----:B------:R0:W5:Y:S04]  /*2840*/  @P2 LDG.E.U8 R115, desc[UR14][R110.64] ;  /* 0x0000000e6e732981 */ /* 0x000168000c1e1100 */
[----:B------:R1:W5:Y:S01]  /*2850*/  @P2 LDG.E.U8 R112, desc[UR14][R116.64] ;  /* 0x0000000e74702981 */ /* 0x000362000c1e1100 */
[----:B------:R-:W-:-:S02]  /*2860*/  ISETP.GT.AND P2, PT, R5, 0x8, PT ;  /* 0x000000080500780c */ /* 0x000fc40003f44270 */
[C---:B0-----:R-:W-:Y:S02]  /*2870*/  IADD3 R110, P0, R8.reuse, R104, RZ ;  /* 0x00000068086e7210 */ /* 0x041fe40007f1e0ff */
[----:B-1----:R-:W-:-:S03]  /*2880*/  IADD3 R116, P1, R8, R103, RZ ;  /* 0x0000006708747210 */ /* 0x002fc60007f3e0ff */
[C---:B------:R-:W-:Y:S01]  /*2890*/  IMAD.X R111, R6.reuse, 0x1, R94, P0 ;  /* 0x00000001066f7824 */ /* 0x040fe200000e065e */
[----:B------:R-:W-:Y:S02]  /*28a0*/  PRMT R148, RZ, 0x7610, R148 ;  /* 0x00007610ff947816 */ /* 0x000fe40000000094 */
[----:B------:R-:W-:Y:S01]  /*28b0*/  PRMT R149, RZ, 0x7610, R149 ;  /* 0x00007610ff957816 */ /* 0x000fe20000000095 */
[----:B------:R-:W-:Y:S01]  /*28c0*/  IMAD.X R117, R6, 0x1, R92, P1 ;  /* 0x0000000106757824 */ /* 0x000fe200008e065c */
[C---:B------:R-:W-:Y:S02]  /*28d0*/  IADD3 R156, P1, R8.reuse, R105, RZ ;  /* 0x00000069089c7210 */ /* 0x040fe40007f3e0ff */
[----:B------:R-:W-:Y:S01]  /*28e0*/  IADD3 R146, P0, R8, R106, RZ ;  /* 0x0000006a08927210 */ /* 0x000fe20007f1e0ff */
[----:B------:R0:W5:Y:S02]  /*28f0*/  @P3 LDG.E.U8 R148, desc[UR14][R110.64] ;  /* 0x0000000e6e943981 */ /* 0x000164000c1e1100 */
[----:B------:R-:W-:-:S02]  /*2900*/  IMAD.X R157, R6, 0x1, R96, P1 ;  /* 0x00000001069d7824 */ /* 0x000fc400008e0660 */
[----:B------:R1:W5:Y:S01]  /*2910*/  @P3 LDG.E.U8 R149, desc[UR14][R116.64] ;  /* 0x0000000e74953981 */ /* 0x000362000c1e1100 */
[----:B------:R-:W-:Y:S01]  /*2920*/  ISETP.GT.AND P3, PT, R5, 0x9, PT ;  /* 0x000000090500780c */ /* 0x000fe20003f64270 */
[----:B------:R-:W-:Y:S01]  /*2930*/  IMAD.X R147, R6, 0x1, R98, P0 ;  /* 0x0000000106937824 */ /* 0x000fe200000e0662 */
[----:B0-----:R-:W-:Y:S02]  /*2940*/  PRMT R110, RZ, 0x7610, R110 ;  /* 0x00007610ff6e7816 */ /* 0x001fe4000000006e */
[----:B-1----:R-:W-:Y:S02]  /*2950*/  PRMT R117, RZ, 0x7610, R117 ;  /* 0x00007610ff757816 */ /* 0x002fe40000000075 */
[----:B------:R-:W-:Y:S02]  /*2960*/  IADD3 R158, P0, R8, R166, RZ ;  /* 0x000000a6089e7210 */ /* 0x000fe40007f1e0ff */
[----:B------:R0:W5:Y:S04]  /*2970*/  @P2 LDG.E.U8 R110, desc[UR14][R156.64] ;  /* 0x0000000e9c6e2981 */ /* 0x000168000c1e1100 */
[----:B------:R1:W5:Y:S01]  /*2980*/  @P2 LDG.E.U8 R117, desc[UR14][R146.64] ;  /* 0x0000000e92752981 */ /* 0x000362000c1e1100 */
[----:B------:R-:W-:Y:S01]  /*2990*/  IMAD.X R159, R6, 0x1, R165, P0 ;  /* 0x00000001069f7824 */ /* 0x000fe200000e06a5 */
[----:B0-----:R-:W-:-:S02]  /*29a0*/  IADD3 R156, P1, R8, R107, RZ ;  /* 0x0000006b089c7210 */ /* 0x001fc40007f3e0ff */
[----:B-1----:R-:W-:-:S03]  /*29b0*/  PRMT R146, RZ, 0x7610, R146 ;  /* 0x00007610ff927816 */ /* 0x002fc60000000092 */
[----:B------:R-:W-:Y:S01]  /*29c0*/  IMAD.X R157, R6, 0x1, R100, P1 ;  /* 0x00000001069d7824 */ /* 0x000fe200008e0664 */
[----:B------:R-:W-:Y:S02]  /*29d0*/  PRMT R147, RZ, 0x7610, R147 ;  /* 0x00007610ff937816 */ /* 0x000fe40000000093 */
[----:B------:R-:W-:Y:S01]  /*29e0*/  ISETP.GT.AND P2, PT, R5, 0xa, PT ;  /* 0x0000000a0500780c */ /* 0x000fe20003f44270 */
[----:B------:R0:W5:Y:S01]  /*29f0*/  @P3 LDG.E.U8 R146, desc[UR14][R158.64] ;  /* 0x0000000e9e923981 */ /* 0x000162000c1e1100 */
[----:B------:R-:W-:-:S03]  /*2a00*/  PRMT R116, RZ, 0x7610, R116 ;  /* 0x00007610ff747816 */ /* 0x000fc60000000074 */
[----:B------:R1:W5:Y:S01]  /*2a10*/  @P3 LDG.E.U8 R147, desc[UR14][R156.64] ;  /* 0x0000000e9c933981 */ /* 0x000362000c1e1100 */
[C---:B0-----:R-:W-:Y:S02]  /*2a20*/  IADD3 R158, P0, R8.reuse, R174, RZ ;  /* 0x000000ae089e7210 */ /* 0x041fe40007f1e0ff */
[----:B-1----:R-:W-:-:S03]  /*2a30*/  IADD3 R156, P1, R8, R170, RZ ;  /* 0x000000aa089c7210 */ /* 0x002fc60007f3e0ff */
[C---:B------:R-:W-:Y:S01]  /*2a40*/  IMAD.X R159, R6.reuse, 0x1, R173, P0 ;  /* 0x00000001069f7824 */ /* 0x040fe200000e06ad */
[----:B------:R-:W-:Y:S02]  /*2a50*/  PRMT R111, RZ, 0x7610, R111 ;  /* 0x00007610ff6f7816 */ /* 0x000fe4000000006f */
[----:B------:R-:W-:Y:S01]  /*2a60*/  ISETP.GT.AND P3, PT, R5, 0xb, PT ;  /* 0x0000000b0500780c */ /* 0x000fe20003f64270 */
[----:B------:R-:W-:Y:S01]  /*2a70*/  IMAD.X R157, R6, 0x1, R169, P1 ;  /* 0x00000001069d7824 */ /* 0x000fe200008e06a9 */
        /* <DEDUP_REMOVED lines=84> */
[----:B------:R-:W-:Y:S02]  /*2fc0*/  ISETP.GT.AND P3, PT, R5, 0x15, PT ;  /* 0x000000150500780c */ /* 0x000fe40003f64270 */
[C---:B0-----:R-:W-:Y:S02]  /*2fd0*/  IADD3 R158, P0, R8.reuse, R251, RZ ;  /* 0x000000fb089e7210 */ /* 0x041fe40007f1e0ff */
[----:B-1----:R-:W-:-:S03]  /*2fe0*/  IADD3 R156, P1, R8, R249, RZ ;  /* 0x000000f9089c7210 */ /* 0x002fc60007f3e0ff */
[----:B------:R-:W-:Y:S01]  /*2ff0*/  IMAD.X R159, R6, 0x1, R250, P0 ;  /* 0x00000001069f7824 */ /* 0x000fe200000e06fa */
[----:B------:R-:W-:Y:S02]  /*3000*/  IADD3 RZ, P0, R8, R144, RZ ;  /* 0x0000009008ff7210 */ /* 0x000fe40007f1e0ff */
[----:B------:R-:W-:Y:S01]  /*3010*/  PRMT R191, RZ, 0x7610, R191 ;  /* 0x00007610ffbf7816 */ /* 0x000fe200000000bf */
[----:B------:R-:W-:Y:S01]  /*3020*/  IMAD.X R157, R6, 0x1, R248, P1 ;  /* 0x00000001069d7824 */ /* 0x000fe200008e06f8 */
[----:B------:R0:W5:Y:S01]  /*3030*/  @P2 LDG.E.U8 R192, desc[UR14][R158.64] ;  /* 0x0000000e9ec02981 */ /* 0x000162000c1e1100 */
[----:B------:R-:W-:-:S03]  /*3040*/  PRMT R196, RZ, 0x7610, R196 ;  /* 0x00007610ffc47816 */ /* 0x000fc600000000c4 */
[----:B------:R3:W5:Y:S01]  /*3050*/  @P2 LDG.E.U8 R191, desc[UR14][R156.64] ;  /* 0x0000000e9cbf2981 */ /* 0x000762000c1e1100 */
[----:B0-----:R-:W-:Y:S02]  /*3060*/  IMAD.IADD R158, R8, 0x1, R144 ;  /* 0x00000001089e7824 */ /* 0x001fe400078e0290 */
[----:B--2---:R-:W-:Y:S01]  /*3070*/  IMAD.X R159, R6, 0x1, R236, P0 ;  /* 0x00000001069f7824 */ /* 0x004fe200000e06ec */
[----:B---3--:R-:W-:Y:S01]  /*3080*/  IADD3 R156, P1, R8, R222, RZ ;  /* 0x000000de089c7210 */ /* 0x008fe20007f3e0ff */
[----:B------:R-:W2:Y:S04]  /*3090*/  LDL R236, [R1+0x14] ;  /* 0x0000140001ec7983 */ /* 0x000ea80000100800 */
[----:B------:R0:W3:Y:S04]  /*30a0*/  @P3 LDG.E.U8 R196, desc[UR14][R158.64] ;  /* 0x0000000e9ec43981 */ /* 0x0000e8000c1e1100 */
[----:B------:R-:W4:Y:S04]  /*30b0*/  LDL R222, [R1+0xc] ;  /* 0x00000c0001de7983 */ /* 0x000f280000100800 */
[----:B------:R-:W5:Y:S01]  /*30c0*/  LDL R159, [R1+0x8] ;  /* 0x00000800019f7983 */ /* 0x000f620000100800 */
[----:B------:R-:W-:Y:S01]  /*30d0*/  PRMT R195, RZ, 0x7610, R195 ;  /* 0x00007610ffc37816 */ /* 0x000fe200000000c3 */
[----:B------:R-:W-:Y:S01]  /*30e0*/  IMAD.X R157, R6, 0x1, R252, P1 ;  /* 0x00000001069d7824 */ /* 0x000fe200008e06fc */
[----:B------:R-:W-:-:S02]  /*30f0*/  ISETP.GT.AND P2, PT, R5, 0x16, PT ;  /* 0x000000160500780c */ /* 0x000fc40003f44270 */
[C---:B------:R-:W-:Y:S02]  /*3100*/  IADD3 RZ, P1, R8.reuse, R143, RZ ;  /* 0x0000008f08ff7210 */ /* 0x040fe40007f3e0ff */
[C---:B------:R-:W-:Y:S01]  /*3110*/  IADD3 RZ, P0, R8.reuse, R142, RZ ;  /* 0x0000008e08ff7210 */ /* 0x040fe20007f1e0ff */
[----:B------:R1:W3:Y:S01]  /*3120*/  @P3 LDG.E.U8 R195, desc[UR14][R156.64] ;  /* 0x0000000e9cc33981 */ /* 0x0002e2000c1e1100 */
[----:B------:R-:W-:Y:S01]  /*3130*/  ISETP.GT.AND P3, PT, R5, 0x17, PT ;  /* 0x000000170500780c */ /* 0x000fe20003f64270 */
[C---:B0-----:R-:W-:Y:S01]  /*3140*/  IMAD.IADD R158, R8.reuse, 0x1, R142 ;  /* 0x00000001089e7824 */ /* 0x041fe200078e028e */
[----:B------:R-:W-:Y:S02]  /*3150*/  PRMT R200, RZ, 0x7610, R200 ;  /* 0x00007610ffc87816 */ /* 0x000fe400000000c8 */
[----:B------:R-:W-:Y:S02]  /*3160*/  PRMT R204, RZ, 0x7610, R204 ;  /* 0x00007610ffcc7816 */ /* 0x000fe400000000cc */
[----:B------:R-:W-:Y:S01]  /*3170*/  PRMT R199, RZ, 0x7610, R199 ;  /* 0x00007610ffc77816 */ /* 0x000fe200000000c7 */
[----:B-1----:R-:W-:-:S02]  /*3180*/  IMAD.IADD R156, R8, 0x1, R143 ;  /* 0x00000001089c7824 */ /* 0x002fc400078e028f */
[C---:B-----5:R-:W-:Y:S02]  /*3190*/  IMAD.X R157, R6.reuse, 0x1, R159, P1 ;  /* 0x00000001069d7824 */ /* 0x060fe400008e069f */
[----:B----4-:R-:W-:Y:S01]  /*31a0*/  IMAD.X R159, R6, 0x1, R222, P0 ;  /* 0x00000001069f7824 */ /* 0x010fe200000e06de */
[C---:B------:R-:W-:Y:S01]  /*31b0*/  IADD3 RZ, P0, R8.reuse, R140, RZ ;  /* 0x0000008c08ff7210 */ /* 0x040fe20007f1e0ff */
[----:B------:R-:W4:Y:S04]  /*31c0*/  LDL R222, [R1+0x1c] ;  /* 0x00001c0001de7983 */ /* 0x000f280000100800 */
[----:B------:R0:W5:Y:S01]  /*31d0*/  @P2 LDG.E.U8 R200, desc[UR14][R158.64] ;  /* 0x0000000e9ec82981 */ /* 0x000162000c1e1100 */
[----:B------:R-:W-:-:S03]  /*31e0*/  IADD3 RZ, P1, R8, R141, RZ ;  /* 0x0000008d08ff7210 */ /* 0x000fc60007f3e0ff */
[----:B------:R1:W5:Y:S01]  /*31f0*/  @P2 LDG.E.U8 R199, desc[UR14][R156.64] ;  /* 0x0000000e9cc72981 */ /* 0x000362000c1e1100 */
[----:B0-----:R-:W-:Y:S02]  /*3200*/  IMAD.IADD R158, R8, 0x1, R140 ;  /* 0x00000001089e7824 */ /* 0x001fe400078e028c */
[C---:B--2---:R-:W-:Y:S02]  /*3210*/  IMAD.X R159, R6.reuse, 0x1, R236, P0 ;  /* 0x00000001069f7824 */ /* 0x044fe400000e06ec */
[----:B-1----:R-:W-:Y:S01]  /*3220*/  IMAD.X R157, R6, 0x1, R246, P1 ;  /* 0x00000001069d7824 */ /* 0x002fe200008e06f6 */
[----:B------:R-:W2:Y:S04]  /*3230*/  LDL R236, [R1+0x24] ;  /* 0x0000240001ec7983 */ /* 0x000ea80000100800 */
[----:B------:R0:W5:Y:S04]  /*3240*/  @P3 LDG.E.U8 R204, desc[UR14][R158.64] ;  /* 0x0000000e9ecc3981 */ /* 0x000168000c1e1100 */
[----:B------:R-:W3:Y:S04]  /*3250*/  LDL R246, [R1+0x20] ;  /* 0x0000200001f67983 */ /* 0x000ee80000100800 */
[----:B------:R-:W4:Y:S01]  /*3260*/  LDL R159, [R1+0x18] ;  /* 0x00001800019f7983 */ /* 0x000f220000100800 */
[----:B------:R-:W-:Y:S01]  /*3270*/  PRMT R203, RZ, 0x7610, R203 ;  /* 0x00007610ffcb7816 */ /* 0x000fe200000000cb */
[C---:B------:R-:W-:Y:S01]  /*3280*/  IMAD.IADD R156, R8.reuse, 0x1, R141 ;  /* 0x00000001089c7824 */ /* 0x040fe200078e028d */
[----:B------:R-:W-:-:S02]  /*3290*/  IADD3 RZ, P1, R8, R139, RZ ;  /* 0x0000008b08ff7210 */ /* 0x000fc40007f3e0ff */
[----:B------:R-:W-:Y:S02]  /*32a0*/  ISETP.GT.AND P2, PT, R5, 0x18, PT ;  /* 0x000000180500780c */ /* 0x000fe40003f44270 */
[C---:B------:R-:W-:Y:S01]  /*32b0*/  IADD3 RZ, P0, R8.reuse, R138, RZ ;  /* 0x0000008a08ff7210 */ /* 0x040fe20007f1e0ff */
[----:B------:R1:W5:Y:S01]  /*32c0*/  @P3 LDG.E.U8 R203, desc[UR14][R156.64] ;  /* 0x0000000e9ccb3981 */ /* 0x000362000c1e1100 */
[----:B------:R-:W-:Y:S01]  /*32d0*/  PRMT R207, RZ, 0x7610, R207 ;  /* 0x00007610ffcf7816 */ /* 0x000fe200000000cf */
[C---:B0-----:R-:W-:Y:S01]  /*32e0*/  IMAD.IADD R158, R8.reuse, 0x1, R138 ;  /* 0x00000001089e7824 */ /* 0x041fe200078e028a */
[----:B------:R-:W-:Y:S01]  /*32f0*/  PRMT R208, RZ, 0x7610, R208 ;  /* 0x00007610ffd07816 */ /* 0x000fe200000000d0 */
[----:B-1----:R-:W-:Y:S02]  /*3300*/  IMAD.IADD R156, R8, 0x1, R139 ;  /* 0x00000001089c7824 */ /* 0x002fe400078e028b */
[C---:B----4-:R-:W-:Y:S02]  /*3310*/  IMAD.X R157, R6.reuse, 0x1, R159, P1 ;  /* 0x00000001069d7824 */ /* 0x050fe400008e069f */
[----:B------:R-:W-:-:S02]  /*3320*/  IMAD.X R159, R6, 0x1, R222, P0 ;  /* 0x00000001069f7824 */ /* 0x000fc400000e06de */
[----:B------:R-:W4:Y:S04]  /*3330*/  LDL R222, [R1+0x28] ;  /* 0x0000280001de7983 */ /* 0x000f280000100800 */
[----:B------:R3:W5:Y:S04]  /*3340*/  @P2 LDG.E.U8 R207, desc[UR14][R156.64] ;  /* 0x0000000e9ccf2981 */ /* 0x000768000c1e1100 */
[----:B------:R2:W5:Y:S01]  /*3350*/  @P2 LDG.E.U8 R208, desc[UR14][R158.64] ;  /* 0x0000000e9ed02981 */ /* 0x000562000c1e1100 */
[C---:B------:R-:W-:Y:S02]  /*3360*/  IADD3 RZ, P2, R8.reuse, R137, RZ ;  /* 0x0000008908ff7210 */ /* 0x040fe40007f5e0ff */
[----:B------:R-:W-:-:S03]  /*3370*/  IADD3 RZ, P1, R8, R136, RZ ;  /* 0x0000008808ff7210 */ /* 0x000fc60007f3e0ff */
[C---:B---3--:R-:W-:Y:S02]  /*3380*/  IMAD.X R157, R6.reuse, 0x1, R246, P2 ;  /* 0x00000001069d7824 */ /* 0x048fe400010e06f6 */
[----:B------:R-:W3:Y:S01]  /*3390*/  LDL R246, [R1+0x2c] ;  /* 0x00002c0001f67983 */ /* 0x000ee20000100800 */
[----:B--2---:R-:W-:-:S03]  /*33a0*/  IMAD.X R159, R6, 0x1, R236, P1 ;  /* 0x00000001069f7824 */ /* 0x004fc600008e06ec */
[----:B------:R-:W2:Y:S01]  /*33b0*/  LDL R236, [R1+0x30] ;  /* 0x0000300001ec7983 */ /* 0x000ea20000100800 */
[C---:B------:R-:W-:Y:S01]  /*33c0*/  ISETP.GT.AND P3, PT, R5.reuse, 0x19, PT ;  /* 0x000000190500780c */ /* 0x040fe20003f64270 */
[C---:B------:R-:W-:Y:S01]  /*33d0*/  IMAD.IADD R156, R8.reuse, 0x1, R137 ;  /* 0x00000001089c7824 */ /* 0x040fe200078e0289 */
[----:B------:R-:W-:Y:S02]  /*33e0*/  PRMT R211, RZ, 0x7610, R211 ;  /* 0x00007610ffd37816 */ /* 0x000fe400000000d3 */
[C---:B------:R-:W-:Y:S01]  /*33f0*/  IADD3 RZ, P1, R8.reuse, R135, RZ ;  /* 0x0000008708ff7210 */ /* 0x040fe20007f3e0ff */
[----:B------:R-:W-:Y:S01]  /*3400*/  IMAD.IADD R158, R8, 0x1, R136 ;  /* 0x00000001089e7824 */ /* 0x000fe200078e0288 */
[----:B------:R-:W-:Y:S02]  /*3410*/  ISETP.GT.AND P0, PT, R5, 0x1a, PT ;  /* 0x0000001a0500780c */ /* 0x000fe40003f04270 */
[----:B------:R-:W-:-:S05]  /*3420*/  PRMT R212, RZ, 0x7610, R212 ;  /* 0x00007610ffd47816 */ /* 0x000fca00000000d4 */
[----:B------:R0:W5:Y:S04]  /*3430*/  @P3 LDG.E.U8 R211, desc[UR14][R156.64] ;  /* 0x0000000e9cd33981 */ /* 0x000168000c1e1100 */
[----:B------:R1:W5:Y:S01]  /*3440*/  @P3 LDG.E.U8 R212, desc[UR14][R158.64] ;  /* 0x0000000e9ed43981 */ /* 0x000362000c1e1100 */
[----:B0-----:R-:W-:Y:S01]  /*3450*/  IMAD.IADD R156, R8, 0x1, R135 ;  /* 0x00000001089c7824 */ /* 0x001fe200078e0287 */
[----:B-1----:R-:W-:Y:S02]  /*3460*/  PRMT R158, RZ, 0x7610, R158 ;  /* 0x00007610ff9e7816 */ /* 0x002fe4000000009e */
[----:B------:R-:W-:Y:S01]  /*3470*/  PRMT R159, RZ, 0x7610, R159 ;  /* 0x00007610ff9f7816 */ /* 0x000fe2000000009f */
[----:B----4-:R-:W-:Y:S02]  /*3480*/  IMAD.X R157, R6, 0x1, R222, P1 ;  /* 0x00000001069d7824 */ /* 0x010fe400008e06de */
[----:B------:R-:W4:Y:S01]  /*3490*/  LDL R222, [R1+0x34] ;  /* 0x0000340001de7983 */ /* 0x000f220000100800 */
[----:B------:R-:W-:-:S03]  /*34a0*/  IADD3 RZ, P1, R8, R134, RZ ;  /* 0x0000008608ff7210 */ /* 0x000fc60007f3e0ff */
[----:B------:R0:W5:Y:S02]  /*34b0*/  @P0 LDG.E.U8 R158, desc[UR14][R156.64] ;  /* 0x0000000e9c9e0981 */ /* 0x000164000c1e1100 */
[----:B0-----:R-:W-:Y:S02]  /*34c0*/  IMAD.IADD R156, R8, 0x1, R134 ;  /* 0x00000001089c7824 */ /* 0x001fe400078e0286 */
[----:B---3--:R-:W-:Y:S01]  /*34d0*/  IMAD.X R157, R6, 0x1, R246, P1 ;  /* 0x00000001069d7824 */ /* 0x008fe200008e06f6 */
[----:B------:R-:W-:Y:S01]  /*34e0*/  IADD3 RZ, P1, R8, R133, RZ ;  /* 0x0000008508ff7210 */ /* 0x000fe20007f3e0ff */
[----:B------:R-:W3:Y:S04]  /*34f0*/  LDL R246, [R1+0x38] ;  /* 0x0000380001f67983 */ /* 0x000ee80000100800 */
[----:B------:R2:W5:Y:S02]  /*3500*/  @P0 LDG.E.U8 R159, desc[UR14][R156.64] ;  /* 0x0000000e9c9f0981 */ /* 0x000564000c1e1100 */
[----:B--2---:R-:W-:-:S02]  /*3510*/  IMAD.X R157, R6, 0x1, R236, P1 ;  /* 0x00000001069d7824 */ /* 0x004fc400008e06ec */
[----:B------:R-:W2:Y:S01]  /*3520*/  LDL R236, [R1+0x3c] ;  /* 0x00003c0001ec7983 */ /* 0x000ea20000100800 */
[C---:B------:R-:W-:Y:S01]  /*3530*/  ISETP.GT.AND P2, PT, R5.reuse, 0x1b, PT ;  /* 0x0000001b0500780c */ /* 0x040fe20003f44270 */
[C---:B------:R-:W-:Y:S01]  /*3540*/  IMAD.IADD R156, R8.reuse, 0x1, R133 ;  /* 0x00000001089c7824 */ /* 0x040fe200078e0285 */
[----:B------:R-:W-:Y:S02]  /*3550*/  PRMT R217, RZ, 0x7610, R217 ;  /* 0x00007610ffd97816 */ /* 0x000fe400000000d9 */
[----:B------:R-:W-:Y:S02]  /*3560*/  IADD3 RZ, P0, R8, R132, RZ ;  /* 0x0000008408ff7210 */ /* 0x000fe40007f1e0ff */
[----:B------:R-:W-:-:S07]  /*3570*/  ISETP.GT.AND P1, PT, R5, 0x1c, PT ;  /* 0x0000001c0500780c */ /* 0x000fce0003f24270 */
[----:B------:R0:W5:Y:S01]  /*3580*/  @P2 LDG.E.U8 R217, desc[UR14][R156.64] ;  /* 0x0000000e9cd92981 */ /* 0x000162000c1e1100 */
[----:B------:R-:W-:Y:S02]  /*3590*/  PRMT R219, RZ, 0x7610, R219 ;  /* 0x00007610ffdb7816 */ /* 0x000fe400000000db */
[----:B------:R-:W-:Y:S01]  /*35a0*/  PRMT R218, RZ, 0x7610, R218 ;  /* 0x00007610ffda7816 */ /* 0x000fe200000000da */
[----:B0-----:R-:W-:Y:S02]  /*35b0*/  IMAD.IADD R156, R8, 0x1, R132 ;  /* 0x00000001089c7824 */ /* 0x001fe400078e0284 */
        /* <DEDUP_REMOVED lines=11> */
[----:B------:R-:W-:Y:S01]  /*3670*/  PRMT R220, RZ, 0x7610, R220 ;  /* 0x00007610ffdc7816 */ /* 0x000fe200000000dc */
[C---:B------:R-:W-:Y:S01]  /*3680*/  IMAD.IADD R156, R8.reuse, 0x1, R130 ;  /* 0x00000001089c7824 */ /* 0x040fe200078e0282 */
[----:B------:R-:W-:-:S04]  /*3690*/  IADD3 RZ, P0, R8, R129, RZ ;  /* 0x0000008108ff7210 */ /* 0x000fc80007f1e0ff */
[----:B------:R0:W5:Y:S01]  /*36a0*/  @P1 LDG.E.U8 R220, desc[UR14][R156.64] ;  /* 0x0000000e9cdc1981 */ /* 0x000162000c1e1100 */
[----:B------:R-:W-:Y:S02]  /*36b0*/  ISETP.GT.AND P1, PT, R5, 0x1d, PT ;  /* 0x0000001d0500780c */ /* 0x000fe40003f24270 */
        /* <DEDUP_REMOVED lines=14> */
[----:B------:R-:W-:Y:S01]  /*37a0*/  ISETP.GT.AND P1, PT, R5, 0x1e, PT ;  /* 0x0000001e0500780c */ /* 0x000fe20003f24270 */
[C---:B------:R-:W-:Y:S01]  /*37b0*/  IMAD.IADD R156, R8.reuse, 0x1, R127 ;  /* 0x00000001089c7824 */ /* 0x040fe200078e027f */
[----:B------:R-:W-:Y:S02]  /*37c0*/  PRMT R225, RZ, 0x7610, R225 ;  /* 0x00007610ffe17816 */ /* 0x000fe400000000e1 */
[----:B------:R-:W-:Y:S02]  /*37d0*/  IADD3 RZ, P0, R8, R126, RZ ;  /* 0x0000007e08ff7210 */ /* 0x000fe40007f1e0ff */
[----:B------:R-:W-:-:S07]  /*37e0*/  PRMT R227, RZ, 0x7610, R227 ;  /* 0x00007610ffe37816 */ /* 0x000fce00000000e3 */
[----:B------:R0:W5:Y:S02]  /*37f0*/  @P1 LDG.E.U8 R225, desc[UR14][R156.64] ;  /* 0x0000000e9ce11981 */ /* 0x000164000c1e1100 */
[----:B0-----:R-:W-:Y:S01]  /*3800*/  IMAD.IADD R156, R8, 0x1, R126 ;  /* 0x00000001089c7824 */ /* 0x001fe200078e027e */
[----:B------:R-:W-:Y:S02]  /*3810*/  PRMT R229, RZ, 0x7610, R229 ;  /* 0x00007610ffe57816 */ /* 0x000fe400000000e5 */
[----:B------:R-:W-:Y:S02]  /*3820*/  PRMT R232, RZ, 0x7610, R232 ;  /* 0x00007610ffe87816 */ /* 0x000fe400000000e8 */
[----:B------:R-:W-:Y:S02]  /*3830*/  PRMT R224, RZ, 0x7610, R224 ;  /* 0x00007610ffe07816 */ /* 0x000fe400000000e0 */
[----:B------:R-:W-:Y:S02]  /*3840*/  PRMT R226, RZ, 0x7610, R226 ;  /* 0x00007610ffe27816 */ /* 0x000fe400000000e2 */
[----:B------:R-:W-:-:S02]  /*3850*/  PRMT R228, RZ, 0x7610, R228 ;  /* 0x00007610ffe47816 */ /* 0x000fc400000000e4 */
[----:B------:R-:W-:Y:S02]  /*3860*/  PRMT R230, RZ, 0x7610, R230 ;  /* 0x00007610ffe67816 */ /* 0x000fe400000000e6 */
[----:B------:R-:W-:Y:S02]  /*3870*/  LOP3.LUT R160, R160, 0xffff, RZ, 0xc0, !PT ;  /* 0x0000ffffa0a07812 */ /* 0x000fe400078ec0ff */
[----:B------:R-:W-:Y:S02]  /*3880*/  LOP3.LUT R155, R155, 0xffff, RZ, 0xc0, !PT ;  /* 0x0000ffff9b9b7812 */ /* 0x000fe400078ec0ff */
[----:B------:R-:W-:Y:S02]  /*3890*/  LOP3.LUT R154, R154, 0xffff, RZ, 0xc0, !PT ;  /* 0x0000ffff9a9a7812 */ /* 0x000fe400078ec0ff */
[----:B------:R-:W-:Y:S01]  /*38a0*/  LOP3.LUT R153, R153, 0xffff, RZ, 0xc0, !PT ;  /* 0x0000ffff99997812 */ /* 0x000fe200078ec0ff */
[----:B----4-:R-:W-:Y:S02]  /*38b0*/  IMAD.X R157, R6, 0x1, R222, P0 ;  /* 0x00000001069d7824 */ /* 0x010fe400000e06de */
[----:B------:R-:W0:Y:S03]  /*38c0*/  S2R R222, SR_TID.X ;  /* 0x0000000000de7919 */ /* 0x000e260000002100 */
[----:B------:R1:W4:Y:S01]  /*38d0*/  @P1 LDG.E.U8 R227, desc[UR14][R156.64] ;  /* 0x0000000e9ce31981 */ /* 0x000322000c1e1100 */
[----:B------:R-:W-:-:S02]  /*38e0*/  ISETP.GT.AND P1, PT, R5, 0x1f, PT ;  /* 0x0000001f0500780c */ /* 0x000fc40003f24270 */
[C---:B------:R-:W-:Y:S01]  /*38f0*/  IADD3 RZ, P0, R8.reuse, R125, RZ ;  /* 0x0000007d08ff7210 */ /* 0x040fe20007f1e0ff */
[----:B-1----:R-:W-:-:S04]  /*3900*/  IMAD.IADD R156, R8, 0x1, R125 ;  /* 0x00000001089c7824 */ /* 0x002fc800078e027d */
[----:B---3--:R-:W-:Y:S01]  /*3910*/  IMAD.X R157, R6, 0x1, R246, P0 ;  /* 0x00000001069d7824 */ /* 0x008fe200000e06f6 */
[----:B------:R-:W-:-:S05]  /*3920*/  IADD3 RZ, P0, R8, R124, RZ ;  /* 0x0000007c08ff7210 */ /* 0x000fca0007f1e0ff */
[----:B------:R1:W3:Y:S02]  /*3930*/  @P1 LDG.E.U8 R229, desc[UR14][R156.64] ;  /* 0x0000000e9ce51981 */ /* 0x0002e4000c1e1100 */
[----:B-1----:R-:W-:Y:S02]  /*3940*/  IMAD.IADD R156, R8, 0x1, R124 ;  /* 0x00000001089c7824 */ /* 0x002fe400078e027c */
[----:B--2---:R-:W-:-:S05]  /*3950*/  IMAD.X R157, R6, 0x1, R236, P0 ;  /* 0x00000001069d7824 */ /* 0x004fca00000e06ec */
[----:B------:R1:W2:Y:S01]  /*3960*/  @P1 LDG.E.U8 R232, desc[UR14][R156.64] ;  /* 0x0000000e9ce81981 */ /* 0x0002a2000c1e1100 */
[----:B0-----:R-:W-:-:S04]  /*3970*/  LOP3.LUT R222, R222, 0x1f, RZ, 0xc0, !PT ;  /* 0x0000001fdede7812 */ /* 0x001fc800078ec0ff */
[----:B------:R-:W-:Y:S02]  /*3980*/  ISETP.GE.AND P0, PT, R222, R5, PT ;  /* 0x00000005de00720c */ /* 0x000fe40003f06270 */
[----:B------:R-:W-:Y:S02]  /*3990*/  SHF.R.S32.HI R236, RZ, 0x1f, R4 ;  /* 0x0000001fffec7819 */ /* 0x000fe40000011404 */
[----:B-1----:R-:W-:Y:S02]  /*39a0*/  IADD3 R156, P1, R4, R9, RZ ;  /* 0x00000009049c7210 */ /* 0x002fe40007f3e0ff */
[----:B------:R-:W-:-:S03]  /*39b0*/  PRMT R222, RZ, 0x7610, R222 ;  /* 0x00007610ffde7816 */ /* 0x000fc600000000de */
[----:B------:R-:W-:Y:S01]  /*39c0*/  IMAD.X R157, R236, 0x1, R7, P1 ;  /* 0x00000001ec9d7824 */ /* 0x000fe200008e0607 */
[----:B------:R-:W-:Y:S06]  /*39d0*/  BAR.SYNC.DEFER_BLOCKING 0x0 ;  /* 0x0000000000007b1d */ /* 0x000fec0000010000 */
[----:B------:R0:W3:Y:S02]  /*39e0*/  @!P0 LDG.E.U8 R222, desc[UR14][R156.64] ;  /* 0x0000000e9cde8981 */ /* 0x0000e4000c1e1100 */
[----:B0-----:R-:W-:-:S05]  /*39f0*/  IADD3 R156, P1, R4, R3, RZ ;  /* 0x00000003049c7210 */ /* 0x001fca0007f3e0ff */
[----:B------:R-:W-:-:S05]  /*3a00*/  IMAD.X R157, R236, 0x1, R2, P1 ;  /* 0x00000001ec9d7824 */ /* 0x000fca00008e0602 */
[----:B------:R0:W3:Y:S02]  /*3a10*/  @!P0 LDG.E.U8 R224, desc[UR14][R156.64] ;  /* 0x0000000e9ce08981 */ /* 0x0000e4000c1e1100 */
[----:B0-----:R-:W-:-:S04]  /*3a20*/  IADD3 R156, P1, R4, UR25, RZ ;  /* 0x00000019049c7c10 */ /* 0x001fc8000ff3e0ff */
[----:B------:R-:W-:-:S05]  /*3a30*/  IADD3.X R157, R236, UR26, RZ, P1, !PT ;  /* 0x0000001aec9d7c10 */ /* 0x000fca0008ffe4ff */
[----:B------:R0:W3:Y:S02]  /*3a40*/  @!P0 LDG.E.U8 R226, desc[UR14][R156.64] ;  /* 0x0000000e9ce28981 */ /* 0x0000e4000c1e1100 */
[----:B0-----:R-:W-:-:S04]  /*3a50*/  IADD3 R156, P1, R4, UR27, RZ ;  /* 0x0000001b049c7c10 */ /* 0x001fc8000ff3e0ff */
[----:B------:R-:W-:-:S05]  /*3a60*/  IADD3.X R157, R236, UR28, RZ, P1, !PT ;  /* 0x0000001cec9d7c10 */ /* 0x000fca0008ffe4ff */
[----:B------:R0:W3:Y:S02]  /*3a70*/  @!P0 LDG.E.U8 R228, desc[UR14][R156.64] ;  /* 0x0000000e9ce48981 */ /* 0x0000e4000c1e1100 */
[----:B0-----:R-:W-:-:S04]  /*3a80*/  IADD3 R156, P1, R4, UR29, RZ ;  /* 0x0000001d049c7c10 */ /* 0x001fc8000ff3e0ff */
[----:B------:R-:W-:Y:S02]  /*3a90*/  IADD3.X R157, R236, UR30, RZ, P1, !PT ;  /* 0x0000001eec9d7c10 */ /* 0x000fe40008ffe4ff */
[----:B------:R-:W-:-:S03]  /*3aa0*/  PRMT R246, R160, 0x3340, R155 ;  /* 0x00003340a0f67816 */ /* 0x000fc6000000009b */
[----:B------:R0:W3:Y:S01]  /*3ab0*/  @!P0 LDG.E.U8 R230, desc[UR14][R156.64] ;  /* 0x0000000e9ce68981 */ /* 0x0000e2000c1e1100 */
[----:B------:R-:W-:Y:S02]  /*3ac0*/  PRMT R160, RZ, 0x7610, R160 ;  /* 0x00007610ffa07816 */ /* 0x000fe400000000a0 */
[----:B0-----:R-:W-:-:S04]  /*3ad0*/  IADD3 R156, P1, R4, UR31, RZ ;  /* 0x0000001f049c7c10 */ /* 0x001fc8000ff3e0ff */
[----:B------:R-:W-:-:S05]  /*3ae0*/  IADD3.X R157, R236, UR32, RZ, P1, !PT ;  /* 0x00000020ec9d7c10 */ /* 0x000fca0008ffe4ff */
[----:B------:R0:W3:Y:S02]  /*3af0*/  @!P0 LDG.E.U8 R160, desc[UR14][R156.64] ;  /* 0x0000000e9ca08981 */ /* 0x0000e4000c1e1100 */
[--C-:B0-----:R-:W-:Y:S02]  /*3b00*/  PRMT R157, R154, 0x3340, R153.reuse ;  /* 0x000033409a9d7816 */ /* 0x101fe40000000099 */
[----:B------:R-:W-:Y:S02]  /*3b10*/  IADD3 R154, P1, R4, UR33, RZ ;  /* 0x00000021049a7c10 */ /* 0x000fe4000ff3e0ff */
[----:B------:R-:W-:Y:S02]  /*3b20*/  PRMT R153, RZ, 0x7610, R153 ;  /* 0x00007610ff997816 */ /* 0x000fe40000000099 */
[----:B------:R-:W-:-:S05]  /*3b30*/  IADD3.X R155, R236, UR34, RZ, P1, !PT ;  /* 0x00000022ec9b7c10 */ /* 0x000fca0008ffe4ff */
[----:B------:R0:W3:Y:S01]  /*3b40*/  @!P0 LDG.E.U8 R153, desc[UR14][R154.64] ;  /* 0x0000000e9a998981 */ /* 0x0000e2000c1e1100 */
[----:B------:R-:W-:Y:S02]  /*3b50*/  PRMT R156, RZ, 0x7610, R156 ;  /* 0x00007610ff9c7816 */ /* 0x000fe4000000009c */
[----:B0-----:R-:W-:-:S04]  /*3b60*/  IADD3 R154, P1, R4, UR35, RZ ;  /* 0x00000023049a7c10 */ /* 0x001fc8000ff3e0ff */
[----:B------:R-:W-:-:S05]  /*3b70*/  IADD3.X R155, R236, UR36, RZ, P1, !PT ;  /* 0x00000024ec9b7c10 */ /* 0x000fca0008ffe4ff */
[----:B------:R0:W3:Y:S01]  /*3b80*/  @!P0 LDG.E.U8 R156, desc[UR14][R154.64] ;  /* 0x0000000e9a9c8981 */ /* 0x0000e2000c1e1100 */
[----:B------:R-:W-:Y:S02]  /*3b90*/  LOP3.LUT R111, R111, 0xffff, RZ, 0xc0, !PT ;  /* 0x0000ffff6f6f7812 */ /* 0x000fe400078ec0ff */
[----:B------:R-:W-:Y:S01]  /*3ba0*/  LOP3.LUT R145, R145, 0xffff, RZ, 0xc0, !PT ;  /* 0x0000ffff91917812 */ /* 0x000fe200078ec0ff */
[----:B------:R-:W1:Y:S03]  /*3bb0*/  S2R R236, SR_TID.X ;  /* 0x0000000000ec7919 */ /* 0x000e660000002100 */
[----:B------:R-:W-:Y:S02]  /*3bc0*/  PRMT R111, R111, 0x3340, R145 ;  /* 0x000033406f6f7816 */ /* 0x000fe40000000091 */
[----:B------:R-:W-:Y:S02]  /*3bd0*/  LOP3.LUT R145, R175, 0xffff, RZ, 0xc0, !PT ;  /* 0x0000ffffaf917812 */ /* 0x000fe400078ec0ff */
[----:B------:R-:W5:Y:S01]  /*3be0*/  S2R R175, SR_TID.X ;  /* 0x0000000000af7919 */ /* 0x000f620000002100 */
[----:B------:R-:W-:-:S02]  /*3bf0*/  LOP3.LUT R108, R108, 0xffff, RZ, 0xc0, !PT ;  /* 0x0000ffff6c6c7812 */ /* 0x000fc400078ec0ff */
[----:B------:R-:W-:Y:S02]  /*3c00*/  LOP3.LUT R113, R113, 0xffff, RZ, 0xc0, !PT ;  /* 0x0000ffff71717812 */ /* 0x000fe400078ec0ff */
[----:B------:R-:W-:Y:S02]  /*3c10*/  LOP3.LUT R109, R109, 0xffff, RZ, 0xc0, !PT ;  /* 0x0000ffff6d6d7812 */ /* 0x000fe400078ec0ff */
[----:B------:R-:W-:Y:S02]  /*3c20*/  PRMT R108, R108, 0x3340, R113 ;  /* 0x000033406c6c7816 */ /* 0x000fe40000000071 */
[----:B------:R-:W-:Y:S02]  /*3c30*/  LOP3.LUT R113, R152, 0xffff, RZ, 0xc0, !PT ;  /* 0x0000ffff98717812 */ /* 0x000fe400078ec0ff */
[----:B------:R-:W-:Y:S02]  /*3c40*/  LOP3.LUT R116, R116, 0xffff, RZ, 0xc0, !PT ;  /* 0x0000ffff74747812 */ /* 0x000fe400078ec0ff */
[----:B------:R-:W-:-:S02]  /*3c50*/  LOP3.LUT R119, R119, 0xffff, RZ, 0xc0, !PT ;  /* 0x0000ffff77777812 */ /* 0x000fc400078ec0ff */
[----:B------:R-:W-:Y:S02]  /*3c60*/  LOP3.LUT R114, R114, 0xffff, RZ, 0xc0, !PT ;  /* 0x0000ffff72727812 */ /* 0x000fe400078ec0ff */
[----:B------:R-:W-:Y:S02]  /*3c70*/  LOP3.LUT R151, R151, 0xffff, RZ, 0xc0, !PT ;  /* 0x0000ffff97977812 */ /* 0x000fe400078ec0ff */
[----:B------:R-:W-:Y:S02]  /*3c80*/  LOP3.LUT R118, R118, 0xffff, RZ, 0xc0, !PT ;  /* 0x0000ffff76767812 */ /* 0x000fe400078ec0ff */
[----:B------:R-:W-:Y:S02]  /*3c90*/  LOP3.LUT R150, R150, 0xffff, RZ, 0xc0, !PT ;  /* 0x0000ffff96967812 */ /* 0x000fe400078ec0ff */
[----:B------:R-:W-:Y:S02]  /*3ca0*/  LOP3.LUT R117, R117, 0xffff, RZ, 0xc0, !PT ;  /* 0x0000ffff75757812 */ /* 0x000fe400078ec0ff */
[----:B------:R-:W-:-:S02]  /*3cb0*/  LOP3.LUT R146, R146, 0xffff, RZ, 0xc0, !PT ;  /* 0x0000ffff92927812 */ /* 0x000fc400078ec0ff */
[----:B------:R-:W-:Y:S02]  /*3cc0*/  PRMT R113, R109, 0x3340, R113 ;  /* 0x000033406d717816 */ /* 0x000fe40000000071 */
[----:B------:R-:W-:Y:S02]  /*3cd0*/  PRMT R116, R116, 0x3340, R119 ;  /* 0x0000334074747816 */ /* 0x000fe40000000077 */
[----:B------:R-:W-:Y:S02]  /*3ce0*/  PRMT R109, R114, 0x3340, R151 ;  /* 0x00003340726d7816 */ /* 0x000fe40000000097 */
[----:B------:R-:W-:Y:S02]  /*3cf0*/  LOP3.LUT R119, R161, 0xffff, RZ, 0xc0, !PT ;  /* 0x0000ffffa1777812 */ /* 0x000fe400078ec0ff */
[----:B------:R-:W-:Y:S02]  /*3d00*/  LOP3.LUT R114, R112, 0xffff, RZ, 0xc0, !PT ;  /* 0x0000ffff70727812 */ /* 0x000fe400078ec0ff */
[----:B-1----:R-:W-:-:S02]  /*3d10*/  SHF.R.S32.HI R161, RZ, 0x2, R236 ;  /* 0x00000002ffa17819 */ /* 0x002fc400000114ec */
[----:B------:R-:W-:Y:S02]  /*3d20*/  PRMT R112, R118, 0x3340, R150 ;  /* 0x0000334076707816 */ /* 0x000fe40000000096 */
[----:B------:R-:W-:Y:S02]  /*3d30*/  LOP3.LUT R110, R110, 0xffff, RZ, 0xc0, !PT ;  /* 0x0000ffff6e6e7812 */ /* 0x000fe400078ec0ff */
[----:B------:R-:W-:Y:S02]  /*3d40*/  LOP3.LUT R147, R147, 0xffff, RZ, 0xc0, !PT ;  /* 0x0000ffff93937812 */ /* 0x000fe400078ec0ff */
[----:B------:R-:W-:Y:S02]  /*3d50*/  PRMT R117, R117, 0x3340, R146 ;  /* 0x0000334075757816 */ /* 0x000fe40000000092 */
[----:B-----5:R-:W-:Y:S02]  /*3d60*/  SHF.R.S32.HI R151, RZ, 0x2, R175 ;  /* 0x00000002ff977819 */ /* 0x020fe400000114af */
[----:B------:R-:W-:-:S02]  /*3d70*/  LOP3.LUT R118, R162, 0xffff, RZ, 0xc0, !PT ;  /* 0x0000ffffa2767812 */ /* 0x000fc400078ec0ff */
[----:B------:R-:W-:Y:S02]  /*3d80*/  LOP3.LUT R163, R163, 0xffff, RZ, 0xc0, !PT ;  /* 0x0000ffffa3a37812 */ /* 0x000fe400078ec0ff */
[----:B------:R-:W-:Y:S02]  /*3d90*/  LOP3.LUT R146, R167, 0xffff, RZ, 0xc0, !PT ;  /* 0x0000ffffa7927812 */ /* 0x000fe400078ec0ff */
[----:B------:R-:W-:Y:S02]  /*3da0*/  LOP3.LUT R171, R171, 0xffff, RZ, 0xc0, !PT ;  /* 0x0000ffffabab7812 */ /* 0x000fe400078ec0ff */
[----:B------:R-:W-:Y:S02]  /*3db0*/  LOP3.LUT R149, R149, 0xffff, RZ, 0xc0, !PT ;  /* 0x0000ffff95957812 */ /* 0x000fe400078ec0ff */
[----:B------:R-:W-:Y:S02]  /*3dc0*/  SGXT R161, R161, 0x1 ;  /* 0x00000001a1a1781a */ /* 0x000fe40000000200 */
[----:B------:R-:W-:-:S02]  /*3dd0*/  PRMT R110, R110, 0x3340, R147 ;  /* 0x000033406e6e7816 */ /* 0x000fc40000000093 */
[----:B------:R-:W-:Y:S01]  /*3de0*/  SGXT R151, R151, 0x1 ;  /* 0x000000019797781a */ /* 0x000fe20000000200 */
[----:B0-----:R-:W-:Y:S01]  /*3df0*/  IMAD.SHL.U32 R154, R236, 0x20, RZ ;  /* 0x00000020ec9a7824 */ /* 0x001fe200078e00ff */
[----:B------:R-:W-:Y:S02]  /*3e00*/  PRMT R118, R118, 0x3340, R163 ;  /* 0x0000334076767816 */ /* 0x000fe400000000a3 */
[----:B------:R-:W-:Y:S01]  /*3e10*/  PRMT R146, R146, 0x3340, R171 ;  /* 0x0000334092927816 */ /* 0x000fe200000000ab */
[----:B------:R-:W-:Y:S01]  /*3e20*/  IMAD.SHL.U32 R163, R175, 0x20, RZ ;  /* 0x00000020afa37824 */ /* 0x000fe200078e00ff */
[----:B------:R-:W-:Y:S02]  /*3e30*/  PRMT R114, R114, 0x3340, R149 ;  /* 0x0000334072727816 */ /* 0x000fe40000000095 */
[----:B------:R-:W-:Y:S02]  /*3e40*/  LOP3.LUT R115, R115, 0xffff, RZ, 0xc0, !PT ;  /* 0x0000ffff73737812 */ /* 0x000fe400078ec0ff */
[----:B------:R-:W-:-:S02]  /*3e50*/  LOP3.LUT R148, R148, 0xffff, RZ, 0xc0, !PT ;  /* 0x0000ffff94947812 */ /* 0x000fc400078ec0ff */
[----:B------:R-:W-:Y:S02]  /*3e60*/  LOP3.LUT R161, R161, 0x90, RZ, 0xc0, !PT ;  /* 0x00000090a1a17812 */ /* 0x000fe400078ec0ff */
[----:B------:R-:W-:Y:S02]  /*3e70*/  LOP3.LUT R164, R164, 0xffff, RZ, 0xc0, !PT ;  /* 0x0000ffffa4a47812 */ /* 0x000fe400078ec0ff */
[----:B------:R-:W-:Y:S02]  /*3e80*/  LOP3.LUT R151, R151, 0x90, RZ, 0xc0, !PT ;  /* 0x0000009097977812 */ /* 0x000fe400078ec0ff */
[----:B------:R-:W-:Y:S02]  /*3e90*/  PRMT R110, R110, 0x5410, R111 ;  /* 0x000054106e6e7816 */ /* 0x000fe4000000006f */
[----:B------:R-:W-:Y:S02]  /*3ea0*/  LOP3.LUT R147, R168, 0xffff, RZ, 0xc0, !PT ;  /* 0x0000ffffa8937812 */ /* 0x000fe400078ec0ff */
[----:B------:R-:W-:-:S02]  /*3eb0*/  LOP3.LUT R172, R172, 0xffff, RZ, 0xc0, !PT ;  /* 0x0000ffffacac7812 */ /* 0x000fc400078ec0ff */
[----:B------:R-:W-:Y:S02]  /*3ec0*/  PRMT R111, R118, 0x5410, R146 ;  /* 0x00005410766f7816 */ /* 0x000fe40000000092 */
[----:B------:R-:W-:Y:S02]  /*3ed0*/  LOP3.LUT R146, R220, 0xffff, RZ, 0xc0, !PT ;  /* 0x0000ffffdc927812 */ /* 0x000fe400078ec0ff */
[----:B------:R-:W-:Y:S02]  /*3ee0*/  LOP3.LUT R223, R223, 0xffff, RZ, 0xc0, !PT ;  /* 0x0000ffffdfdf7812 */ /* 0x000fe400078ec0ff */
[----:B----4-:R-:W-:Y:S02]  /*3ef0*/  LOP3.LUT R167, R227, 0xffff, RZ, 0xc0, !PT ;  /* 0x0000ffffe3a77812 */ /* 0x010fe400078ec0ff */
[----:B------:R-:W-:Y:S02]  /*3f00*/  PRMT R115, R115, 0x3340, R148 ;  /* 0x0000334073737816 */ /* 0x000fe40000000094 */
[----:B------:R-:W-:-:S02]  /*3f10*/  LOP3.LUT R161, R161, 0xf60, R154, 0xf8, !PT ;  /* 0x00000f60a1a17812 */ /* 0x000fc400078ef89a */
[----:B------:R-:W-:Y:S02]  /*3f20*/  PRMT R108, R246, 0x5410, R108 ;  /* 0x00005410f66c7816 */ /* 0x000fe4000000006c */
[----:B------:R-:W-:Y:S02]  /*3f30*/  PRMT R109, R109, 0x5410, R114 ;  /* 0x000054106d6d7816 */ /* 0x000fe40000000072 */
[----:B------:R-:W-:Y:S02]  /*3f40*/  PRMT R119, R119, 0x3340, R164 ;  /* 0x0000334077777816 */ /* 0x000fe400000000a4 */
[----:B------:R-:W-:Y:S02]  /*3f50*/  LOP3.LUT R148, R176, 0xffff, RZ, 0xc0, !PT ;  /* 0x0000ffffb0947812 */ /* 0x000fe400078ec0ff */
[----:B------:R-:W-:Y:S02]  /*3f60*/  LOP3.LUT R180, R180, 0xffff, RZ, 0xc0, !PT ;  /* 0x0000ffffb4b47812 */ /* 0x000fe400078ec0ff */
[----:B------:R-:W-:-:S02]  /*3f70*/  LOP3.LUT R152, R184, 0xffff, RZ, 0xc0, !PT ;  /* 0x0000ffffb8987812 */ /* 0x000fc400078ec0ff */
[----:B------:R-:W-:Y:S02]  /*3f80*/  LOP3.LUT R188, R188, 0xffff, RZ, 0xc0, !PT ;  /* 0x0000ffffbcbc7812 */ /* 0x000fe400078ec0ff */
[----:B--2---:R-:W-:Y:S02]  /*3f90*/  LOP3.LUT R232, R232, 0xffff, RZ, 0xc0, !PT ;  /* 0x0000ffffe8e87812 */ /* 0x004fe400078ec0ff */
[----:B------:R-:W-:Y:S02]  /*3fa0*/  LOP3.LUT R151, R151, 0xf60, R163, 0xf8, !PT ;  /* 0x00000f6097977812 */ /* 0x000fe400078ef8a3 */
[----:B------:R-:W-:Y:S02]  /*3fb0*/  LOP3.LUT R179, R179, 0xffff, RZ, 0xc0, !PT ;  /* 0x0000ffffb3b37812 */ /* 0x000fe400078ec0ff */
[----:B------:R-:W-:Y:S02]  /*3fc0*/  PRMT R147, R147, 0x3340, R172 ;  /* 0x0000334093937816 */ /* 0x000fe400000000ac */
[----:B------:R-:W-:-:S02]  /*3fd0*/  LOP3.LUT R149, R183, 0xffff, RZ, 0xc0, !PT ;  /* 0x0000ffffb7957812 */ /* 0x000fc400078ec0ff */
[----:B------:R-:W-:Y:S02]  /*3fe0*/  LOP3.LUT R187, R187, 0xffff, RZ, 0xc0, !PT ;  /* 0x0000ffffbbbb7812 */ /* 0x000fe400078ec0ff */
[----:B------:R-:W-:Y:S02]  /*3ff0*/  LOP3.LUT R150, R191, 0xffff, RZ, 0xc0, !PT ;  /* 0x0000ffffbf967812 */ /* 0x000fe400078ec0ff */
[----:B------:R-:W-:Y:S02]  /*4000*/  LOP3.LUT R195, R195, 0xffff, RZ, 0xc0, !PT ;  /* 0x0000ffffc3c37812 */ /* 0x000fe400078ec0ff */
        /* <DEDUP_REMOVED lines=17> */
[----:B---3--:R-:W-:Y:S02]  /*4120*/  LOP3.LUT R114, R229, 0xffff, RZ, 0xc0, !PT ;  /* 0x0000ffffe5727812 */ /* 0x008fe400078ec0ff */
[----:B------:R-:W-:Y:S02]  /*4130*/  PRMT R146, R146, 0x3340, R223 ;  /* 0x0000334092927816 */ /* 0x000fe400000000df */
[----:B------:R-:W-:Y:S01]  /*4140*/  PRMT R167, R167, 0x3340, R232 ;  /* 0x00003340a7a77816 */ /* 0x000fe200000000e8 */
[----:B------:R0:W-:Y:S01]  /*4150*/  STS.128 [R161+UR12], R108 ;  /* 0x0000006ca1007988 */ /* 0x0001e20008000c0c */
[----:B------:R-:W-:-:S02]  /*4160*/  PRMT R148, R148, 0x3340, R180 ;  /* 0x0000334094947816 */ /* 0x000fc400000000b4 */
[----:B------:R-:W-:Y:S02]  /*4170*/  PRMT R152, R152, 0x3340, R188 ;  /* 0x0000334098987816 */ /* 0x000fe400000000bc */
[----:B------:R-:W-:Y:S02]  /*4180*/  PRMT R145, R145, 0x3340, R179 ;  /* 0x0000334091917816 */ /* 0x000fe400000000b3 */
[----:B------:R-:W-:Y:S02]  /*4190*/  PRMT R149, R149, 0x3340, R187 ;  /* 0x0000334095957816 */ /* 0x000fe400000000bb */
[----:B------:R-:W-:Y:S02]  /*41a0*/  PRMT R150, R150, 0x3340, R195 ;  /* 0x0000334096967816 */ /* 0x000fe400000000c3 */
[----:B------:R-:W-:Y:S02]  /*41b0*/  PRMT R154, R154, 0x3340, R196 ;  /* 0x000033409a9a7816 */ /* 0x000fe400000000c4 */
        /* <DEDUP_REMOVED lines=8> */
[----:B0-----:R-:W-:Y:S02]  /*4240*/  PRMT R111, R119, 0x5410, R147 ;  /* 0x00005410776f7816 */ /* 0x001fe40000000093 */
[----:B------:R-:W-:Y:S02]  /*4250*/  PRMT R119, R146, 0x5410, R167 ;  /* 0x0000541092777816 */ /* 0x000fe400000000a7 */
[----:B------:R-:W-:Y:S02]  /*4260*/  PRMT R110, R117, 0x5410, R116 ;  /* 0x00005410756e7816 */ /* 0x000fe40000000074 */
[----:B------:R-:W-:Y:S02]  /*4270*/  LOP3.LUT R146, R175, 0x7f, RZ, 0xc0, !PT ;  /* 0x0000007faf927812 */ /* 0x000fe400078ec0ff */
        /* <DEDUP_REMOVED lines=9> */
[----:B------:R-:W-:Y:S01]  /*4310*/  LOP3.LUT R147, R146, 0x10, RZ, 0x3c, !PT ;  /* 0x0000001092937812 */ /* 0x000fe200078e3cff */
[----:B------:R0:W-:Y:S01]  /*4320*/  STS.128 [R151+UR12+0x1000], R108 ;  /* 0x0010006c97007988 */ /* 0x0001e20008000c0c */
[----:B------:R-:W-:Y:S01]  /*4330*/  LOP3.LUT R148, R151, 0x10, RZ, 0x3c, !PT ;  /* 0x0000001097947812 */ /* 0x000fe200078e3cff */
[----:B------:R-:W-:Y:S01]  /*4340*/  UMOV UR9, 0xc0000010 ;  /* 0xc000001000097882 */ /* 0x000fe20000000000 */
[----:B------:R-:W-:Y:S01]  /*4350*/  LOP3.LUT R145, R236, 0x7f, RZ, 0xc0, !PT ;  /* 0x0000007fec917812 */ /* 0x000fe200078ec0ff */
[----:B------:R-:W-:Y:S01]  /*4360*/  UMOV UR6, UR10 ;  /* 0x0000000a00067c82 */ /* 0x000fe20008000000 */
[----:B------:R-:W-:Y:S01]  /*4370*/  UMOV UR7, UR11 ;  /* 0x0000000b00077c82 */ /* 0x000fe20008000000 */
[----:B------:R0:W-:Y:S01]  /*4380*/  STS.128 [R148+UR12], R112 ;  /* 0x0000007094007988 */ /* 0x0001e20008000c0c */
[----:B------:R-:W-:Y:S01]  /*4390*/  UMOV UR18, UR10 ;  /* 0x0000000a00127c82 */ /* 0x000fe20008000000 */
[----:B------:R-:W-:Y:S01]  /*43a0*/  UMOV UR19, UR11 ;  /* 0x0000000b00137c82 */ /* 0x000fe20008000000 */
[----:B------:R-:W-:Y:S01]  /*43b0*/  UMOV UR22, UR10 ;  /* 0x0000000a00167c82 */ /* 0x000fe20008000000 */
[----:B------:R0:W-:Y:S01]  /*43c0*/  STS.128 [R148+UR12+0x1000], R116 ;  /* 0x0010007494007988 */ /* 0x0001e20008000c0c */
[----:B------:R-:W-:Y:S01]  /*43d0*/  UMOV UR23, UR11 ;  /* 0x0000000b00177c82 */ /* 0x000fe20008000000 */
[----:B------:R-:W1:Y:S02]  /*43e0*/  LDC R149, c[0x0][0x238] ;  /* 0x00008e00ff957b82 */ /* 0x000e640000000800 */
[----:B------:R0:W-:Y:S04]  /*43f0*/  STS.U8 [R145+UR12+0x2000], R222 ;  /* 0x002000de91007988 */ /* 0x0001e8000800000c */
[----:B------:R0:W-:Y:S04]  /*4400*/  STS.U8 [R145+UR12+0x2100], R226 ;  /* 0x002100e291007988 */ /* 0x0001e8000800000c */
[----:B------:R0:W-:Y:S04]  /*4410*/  STS.U8 [R145+UR12+0x2200], R230 ;  /* 0x002200e691007988 */ /* 0x0001e8000800000c */
[----:B------:R0:W-:Y:S04]  /*4420*/  STS.U8 [R145+UR12+0x2300], R153 ;  /* 0x0023009991007988 */ /* 0x0001e8000800000c */
[----:B------:R0:W-:Y:S04]  /*4430*/  STS.U8 [R147+UR12+0x2080], R224 ;  /* 0x002080e093007988 */ /* 0x0001e8000800000c */
[----:B------:R0:W-:Y:S04]  /*4440*/  STS.U8 [R147+UR12+0x2180], R228 ;  /* 0x002180e493007988 */ /* 0x0001e8000800000c */
[----:B------:R0:W-:Y:S04]  /*4450*/  STS.U8 [R147+UR12+0x2280], R160 ;  /* 0x002280a093007988 */ /* 0x0001e8000800000c */
[----:B------:R0:W-:Y:S01]  /*4460*/  STS.U8 [R147+UR12+0x2380], R156 ;  /* 0x0023809c93007988 */ /* 0x0001e2000800000c */
[----:B------:R2:W-:Y:S06]  /*4470*/  MEMBAR.ALL.CTA ;  /* 0x0000000000007992 */ /* 0x0005ec0000008000 */
[----:B--2---:R-:W2:Y:S02]  /*4480*/  FENCE.VIEW.ASYNC.S ;  /* 0x00000000000073c6 */ /* 0x004ea40000000000 */
[----:B--2---:R-:W-:Y:S06]  /*4490*/  BAR.SYNC.DEFER_BLOCKING 0x0 ;  /* 0x0000000000007b1d */ /* 0x004fec0000010000 */
[----:B------:R-:W-:-:S06]  /*44a0*/  WARPGROUP.ARRIVE ;  /* 0x00000000000079c5 */ /* 0x000fcc0000000000 */
[----:B------:R-:W-:Y:S04]  /*44b0*/  QGMMA.64x32x32.F32.E4M3.E4M3 R72, gdesc[UR8], R72 ;  /* 0x00600000084879f3 */ /* 0x000fe80008700848 */
[----:B------:R-:W-:Y:S04]  /*44c0*/  QGMMA.64x32x32.F32.E4M3.E4M3 R56, gdesc[UR4], R56 ;  /* 0x00600000043879f3 */ /* 0x000fe80008700838 */
[----:B------:R-:W-:Y:S04]  /*44d0*/  QGMMA.64x32x32.F32.E4M3.E4M3 R40, gdesc[UR16], R40 ;  /* 0x00600000102879f3 */ /* 0x000fe80008700828 */
[----:B------:R-:W-:Y:S01]  /*44e0*/  QGMMA.64x32x32.F32.E4M3.E4M3 R24, gdesc[UR20], R24, gsb0 ;  /* 0x00600000141879f3 */ /* 0x000fe20008000818 */
[----:B------:R-:W-:-:S06]  /*44f0*/  UIADD3 UR13, UR13, -0x1, URZ ;  /* 0xffffffff0d0d7890 */ /* 0x000fcc000fffe03f */
[----:B------:R-:W-:Y:S01]  /*4500*/  ISETP.NE.U32.AND P0, PT, RZ, UR13, PT ;  /* 0x0000000dff007c0c */ /* 0x000fe2000bf05070 */
[----:B------:R-:W-:Y:S01]  /*4510*/  USHF.R.S32.HI UR6, URZ, 0x1f, UR24 ;  /* 0x0000001f3f067899 */ /* 0x000fe20008011418 */
[----:B-1----:R-:W-:Y:S01]  /*4520*/  IMAD.SHL.U32 R149, R149, 0x20, RZ ;  /* 0x0000002095957824 */ /* 0x002fe200078e00ff */
[----:B------:R-:W-:Y:S02]  /*4530*/  UIADD3 UR35, UP0, UR24, UR35, URZ ;  /* 0x0000002318237290 */ /* 0x000fe4000ff1e03f */
[----:B------:R-:W-:Y:S01]  /*4540*/  IADD3 R3, P1, R3, UR24, RZ ;  /* 0x0000001803037c10 */ /* 0x000fe2000ff3e0ff */
[----:B------:R-:W-:Y:S02]  /*4550*/  UIADD3 UR33, UP1, UR24, UR33, URZ ;  /* 0x0000002118217290 */ /* 0x000fe4000ff3e03f */
[----:B------:R-:W-:Y:S01]  /*4560*/  IADD3 R9, P2, R9, UR24, RZ ;  /* 0x0000001809097c10 */ /* 0x000fe2000ff5e0ff */
[----:B------:R-:W-:Y:S02]  /*4570*/  UIADD3 UR31, UP2, UR24, UR31, URZ ;  /* 0x0000001f181f7290 */ /* 0x000fe4000ff5e03f */
[----:B------:R-:W-:-:S02]  /*4580*/  UIADD3 UR29, UP3, UR24, UR29, URZ ;  /* 0x0000001d181d7290 */ /* 0x000fc4000ff7e03f */
[----:B------:R-:W-:Y:S02]  /*4590*/  UIADD3 UR27, UP4, UR24, UR27, URZ ;  /* 0x0000001b181b7290 */ /* 0x000fe4000ff9e03f */
[----:B------:R-:W-:Y:S01]  /*45a0*/  UIADD3 UR25, UP5, UR24, UR25, URZ ;  /* 0x0000001918197290 */ /* 0x000fe2000ffbe03f */
[----:B------:R-:W-:Y:S01]  /*45b0*/  IADD3 R8, P3, R149, R8, RZ ;  /* 0x0000000895087210 */ /* 0x000fe20007f7e0ff */
[----:B------:R-:W-:Y:S02]  /*45c0*/  UIADD3.X UR36, UR6, UR36, URZ, UP0, !UPT ;  /* 0x0000002406247290 */ /* 0x000fe400087fe43f */
[----:B------:R-:W-:Y:S01]  /*45d0*/  IADD3.X R2, R2, UR6, RZ, P1, !PT ;  /* 0x0000000602027c10 */ /* 0x000fe20008ffe4ff */
[----:B------:R-:W-:Y:S02]  /*45e0*/  UIADD3.X UR34, UR6, UR34, URZ, UP1, !UPT ;  /* 0x0000002206227290 */ /* 0x000fe40008ffe43f */
[----:B------:R-:W-:Y:S01]  /*45f0*/  IADD3.X R7, R7, UR6, RZ, P2, !PT ;  /* 0x0000000607077c10 */ /* 0x000fe200097fe4ff */
[----:B------:R-:W-:-:S02]  /*4600*/  UIADD3.X UR32, UR6, UR32, URZ, UP2, !UPT ;  /* 0x0000002006207290 */ /* 0x000fc400097fe43f */
[----:B------:R-:W-:Y:S02]  /*4610*/  UIADD3.X UR30, UR6, UR30, URZ, UP3, !UPT ;  /* 0x0000001e061e7290 */ /* 0x000fe40009ffe43f */
[----:B------:R-:W-:Y:S02]  /*4620*/  UIADD3.X UR28, UR6, UR28, URZ, UP4, !UPT ;  /* 0x0000001c061c7290 */ /* 0x000fe4000a7fe43f */
[----:B------:R-:W-:Y:S01]  /*4630*/  UIADD3.X UR26, UR6, UR26, URZ, UP5, !UPT ;  /* 0x0000001a061a7290 */ /* 0x000fe2000affe43f */
[----:B------:R-:W-:Y:S01]  /*4640*/  LEA.HI.X.SX32 R6, R149, R6, 0x1, P3 ;  /* 0x0000000695067211 */ /* 0x000fe200018f0eff */
[----:B------:R-:W-:Y:S01]  /*4650*/  VIADD R5, R5, 0xffffffe0 ;  /* 0xffffffe005057836 */ /* 0x000fe20000000000 */
[----:B------:R-:W-:Y:S02]  /*4660*/  WARPGROUP.DEPBAR.LE gsb0, 0x0 ;  /* 0x00008000000079c5 */ /* 0x000fe40000010000 */
[----:B0-----:R-:W-:Y:S07]  /*4670*/  @P0 BRA `(.L_x_1) ;  /* 0xffffffdc00640947 */ /* 0x001fee000383ffff */
.L_x_0:
[----:B------:R-:W0:Y:S01]  /*4680*/  S2R R18, SR_TID.X ;  /* 0x0000000000127919 */ /* 0x000e220000002100 */
[----:B------:R-:W-:Y:S01]  /*4690*/  F2FP.SATFINITE.E4M3.F32.PACK_AB_MERGE_C R72, R73, R72, RZ ;  /* 0x000000484948723e */ /* 0x000fe200048070ff */
[C---:B------:R-:W-:Y:S01]  /*46a0*/  VIADD R5, R120.reuse, 0x1 ;  /* 0x0000000178057836 */ /* 0x040fe20000000000 */
[----:B------:R-:W-:Y:S01]  /*46b0*/  F2FP.SATFINITE.E4M3.F32.PACK_AB_MERGE_C R74, R75, R74, RZ ;  /* 0x0000004a4b4a723e */ /* 0x000fe200048070ff */
[----:B------:R-:W-:Y:S01]  /*46c0*/  ULDC.64 UR8, c[0x0][0x228] ;  /* 0x00008a0000087ab9 */ /* 0x000fe20000000a00 */
[----:B------:R-:W-:Y:S01]  /*46d0*/  F2FP.SATFINITE.E4M3.F32.PACK_AB_MERGE_C R42, R43, R42, RZ ;  /* 0x0000002a2b2a723e */ /* 0x000fe200048070ff */
[----:B------:R-:W-:Y:S01]  /*46e0*/  VIADD R4, R120, 0x2 ;  /* 0x0000000278047836 */ /* 0x000fe20000000000 */
[----:B------:R-:W-:Y:S01]  /*46f0*/  F2FP.SATFINITE.E4M3.F32.PACK_AB_MERGE_C R24, R25, R24, RZ ;  /* 0x000000181918723e */ /* 0x000fe200048070ff */
[----:B------:R-:W-:Y:S01]  /*4700*/  ULDC UR6, c[0x0][0x248] ;  /* 0x0000920000067ab9 */ /* 0x000fe20000000800 */
[----:B------:R-:W-:Y:S01]  /*4710*/  LOP3.LUT R72, R72, 0xffff, RZ, 0xc0, !PT ;  /* 0x0000ffff48487812 */ /* 0x000fe200078ec0ff */
[----:B------:R-:W-:Y:S01]  /*4720*/  ULDC.64 UR4, c[0x0][0x220] ;  /* 0x0000880000047ab9 */ /* 0x000fe20000000a00 */
[----:B------:R-:W-:Y:S01]  /*4730*/  F2FP.SATFINITE.E4M3.F32.PACK_AB_MERGE_C R40, R41, R40, RZ ;  /* 0x000000282928723e */ /* 0x000fe200048070ff */
[----:B------:R-:W-:Y:S01]  /*4740*/  ULDC UR7, c[0x0][0x228] ;  /* 0x00008a0000077ab9 */ /* 0x000fe20000000800 */
[----:B------:R-:W-:Y:S01]  /*4750*/  LOP3.LUT R74, R74, 0xffff, RZ, 0xc0, !PT ;  /* 0x0000ffff4a4a7812 */ /* 0x000fe200078ec0ff */
[----:B------:R-:W1:Y:S01]  /*4760*/  LDC R41, c[0x0][0x244] ;  /* 0x00009100ff297b82 */ /* 0x000e620000000800 */
[----:B------:R-:W-:-:S02]  /*4770*/  LOP3.LUT R11, R42, 0xffff, RZ, 0xc0, !PT ;  /* 0x0000ffff2a0b7812 */ /* 0x000fc400078ec0ff */
[----:B------:R-:W-:Y:S02]  /*4780*/  ISETP.GE.AND P1, PT, R5, UR9, PT ;  /* 0x0000000905007c0c */ /* 0x000fe4000bf26270 */
[----:B------:R-:W-:Y:S02]  /*4790*/  LOP3.LUT R9, R40, 0xffff, RZ, 0xc0, !PT ;  /* 0x0000ffff28097812 */ /* 0x000fe400078ec0ff */
[----:B------:R-:W-:Y:S02]  /*47a0*/  SHF.R.U32.HI R5, RZ, 0x8, R11 ;  /* 0x00000008ff057819 */ /* 0x000fe4000001160b */
[----:B------:R-:W-:Y:S02]  /*47b0*/  ISETP.GE.AND P3, PT, R4, UR9, PT ;  /* 0x0000000904007c0c */ /* 0x000fe4000bf66270 */
[----:B------:R-:W-:Y:S02]  /*47c0*/  SHF.R.U32.HI R4, RZ, 0x8, R9 ;  /* 0x00000008ff047819 */ /* 0x000fe40000011609 */
[----:B------:R-:W-:-:S02]  /*47d0*/  LOP3.LUT R5, R5, 0xffff, RZ, 0xc0, !PT ;  /* 0x0000ffff05057812 */ /* 0x000fc400078ec0ff */
[----:B------:R-:W-:Y:S02]  /*47e0*/  F2FP.SATFINITE.E4M3.F32.PACK_AB_MERGE_C R56, R57, R56, RZ ;  /* 0x000000383938723e */ /* 0x000fe400048070ff */
[----:B------:R-:W-:Y:S01]  /*47f0*/  F2FP.SATFINITE.E4M3.F32.PACK_AB_MERGE_C R58, R59, R58, RZ ;  /* 0x0000003a3b3a723e */ /* 0x000fe200048070ff */
[C---:B0-----:R-:W-:Y:S01]  /*4800*/  IMAD.SHL.U32 R2, R18.reuse, 0x10, RZ ;  /* 0x0000001012027824 */ /* 0x041fe200078e00ff */
[C---:B------:R-:W-:Y:S01]  /*4810*/  LOP3.LUT R25, R18.reuse, 0x60, RZ, 0xc0, !PT ;  /* 0x0000006012197812 */ /* 0x040fe200078ec0ff */
[----:B------:R-:W-:Y:S01]  /*4820*/  IMAD.SHL.U32 R3, R18, 0x40, RZ ;  /* 0x0000004012037824 */ /* 0x000fe200078e00ff */
[----:B------:R-:W-:Y:S02]  /*4830*/  F2FP.SATFINITE.E4M3.F32.PACK_AB_MERGE_C R26, R27, R26, RZ ;  /* 0x0000001a1b1a723e */ /* 0x000fe400048070ff */
[----:B------:R-:W-:Y:S02]  /*4840*/  LOP3.LUT R2, R2, 0xf0, RZ, 0xc0, !PT ;  /* 0x000000f002027812 */ /* 0x000fe400078ec0ff */
[----:B------:R-:W-:-:S02]  /*4850*/  LOP3.LUT R3, R3, 0x400, RZ, 0xc0, !PT ;  /* 0x0000040003037812 */ /* 0x000fc400078ec0ff */
[----:B------:R-:W-:Y:S02]  /*4860*/  F2FP.SATFINITE.E4M3.F32.PACK_AB_MERGE_C R76, R77, R76, RZ ;  /* 0x0000004c4d4c723e */ /* 0x000fe400048070ff */
[----:B------:R-:W-:Y:S01]  /*4870*/  IADD3 R2, R3, UR12, R2 ;  /* 0x0000000c03027c10 */ /* 0x000fe2000fffe002 */
[----:B------:R-:W-:Y:S01]  /*4880*/  VIADD R3, R120, 0x3 ;  /* 0x0000000378037836 */ /* 0x000fe20000000000 */
[----:B------:R-:W-:Y:S02]  /*4890*/  F2FP.SATFINITE.E4M3.F32.PACK_AB_MERGE_C R44, R45, R44, RZ ;  /* 0x0000002c2d2c723e */ /* 0x000fe400048070ff */
[----:B------:R-:W-:Y:S01]  /*48a0*/  LOP3.LUT R4, R4, 0xffff, RZ, 0xc0, !PT ;  /* 0x0000ffff04047812 */ /* 0x000fe200078ec0ff */
[----:B------:R-:W-:Y:S01]  /*48b0*/  IMAD R25, R25, 0x8, R2 ;  /* 0x0000000819197824 */ /* 0x000fe200078e0202 */
[----:B------:R-:W-:Y:S02]  /*48c0*/  ISETP.GE.AND P2, PT, R3, UR9, PT ;  /* 0x0000000903007c0c */ /* 0x000fe4000bf46270 */
[----:B------:R-:W-:-:S02]  /*48d0*/  SHF.R.U32.HI R2, RZ, 0x8, R72 ;  /* 0x00000008ff027819 */ /* 0x000fc40000011648 */
[----:B------:R-:W-:Y:S02]  /*48e0*/  SHF.R.U32.HI R3, RZ, 0x8, R74 ;  /* 0x00000008ff037819 */ /* 0x000fe4000001164a */
[----:B------:R-:W-:Y:S02]  /*48f0*/  LOP3.LUT R7, R2, 0xffff, RZ, 0xc0, !PT ;  /* 0x0000ffff02077812 */ /* 0x000fe400078ec0ff */
[----:B------:R-:W-:Y:S02]  /*4900*/  LOP3.LUT R2, R3, 0xffff, RZ, 0xc0, !PT ;  /* 0x0000ffff03027812 */ /* 0x000fe400078ec0ff */
[----:B------:R-:W-:Y:S02]  /*4910*/  PRMT R10, R72, 0x3340, R9 ;  /* 0x00003340480a7816 */ /* 0x000fe40000000009 */
[----:B------:R-:W-:Y:S02]  /*4920*/  PRMT R13, R2, 0x3340, R5 ;  /* 0x00003340020d7816 */ /* 0x000fe40000000005 */
        /* <DEDUP_REMOVED lines=8> */
[----:B------:R-:W-:Y:S02]  /*49b0*/  SHF.R.U32.HI R4, RZ, 0x8, R56 ;  /* 0x00000008ff047819 */ /* 0x000fe40000011638 */
[--C-:B------:R-:W-:Y:S02]  /*49c0*/  PRMT R14, R56, 0x3340, R5.reuse ;  /* 0x00003340380e7816 */ /* 0x100fe40000000005 */
[----:B------:R-:W-:Y:S02]  /*49d0*/  SHF.R.U32.HI R8, RZ, 0x8, R5 ;  /* 0x00000008ff087819 */ /* 0x000fe40000011605 */
[----:B------:R-:W-:Y:S02]  /*49e0*/  SHF.R.U32.HI R5, RZ, 0x8, R58 ;  /* 0x00000008ff057819 */ /* 0x000fe4000001163a */
[----:B------:R-:W-:-:S02]  /*49f0*/  PRMT R16, R58, 0x3340, R9 ;  /* 0x000033403a107816 */ /* 0x000fc40000000009 */
[----:B------:R-:W-:Y:S02]  /*4a00*/  SHF.R.U32.HI R9, RZ, 0x8, R9 ;  /* 0x00000008ff097819 */ /* 0x000fe40000011609 */
[----:B------:R-:W-:Y:S02]  /*4a10*/  SHF.R.U32.HI R2, RZ, 0x8, R76 ;  /* 0x00000008ff027819 */ /* 0x000fe4000001164c */
[----:B------:R-:W-:Y:S02]  /*4a20*/  SHF.R.U32.HI R6, RZ, 0x8, R3 ;  /* 0x00000008ff067819 */ /* 0x000fe40000011603 */
[----:B------:R-:W-:Y:S02]  /*4a30*/  LOP3.LUT R15, R4, 0xffff, RZ, 0xc0, !PT ;  /* 0x0000ffff040f7812 */ /* 0x000fe400078ec0ff */
[----:B------:R-:W-:Y:S02]  /*4a40*/  LOP3.LUT R4, R5, 0xffff, RZ, 0xc0, !PT ;  /* 0x0000ffff05047812 */ /* 0x000fe400078ec0ff */
[----:B------:R-:W-:-:S02]  /*4a50*/  LOP3.LUT R9, R9, 0xffff, RZ, 0xc0, !PT ;  /* 0x0000ffff09097812 */ /* 0x000fc400078ec0ff */
[----:B------:R-:W-:Y:S02]  /*4a60*/  LOP3.LUT R5, R2, 0xffff, RZ, 0xc0, !PT ;  /* 0x0000ffff02057812 */ /* 0x000fe400078ec0ff */
[----:B------:R-:W-:Y:S02]  /*4a70*/  LOP3.LUT R6, R6, 0xffff, RZ, 0xc0, !PT ;  /* 0x0000ffff06067812 */ /* 0x000fe400078ec0ff */
[----:B------:R-:W-:Y:S02]  /*4a80*/  F2FP.SATFINITE.E4M3.F32.PACK_AB_MERGE_C R60, R61, R60, RZ ;  /* 0x0000003c3d3c723e */ /* 0x000fe400048070ff */
[----:B------:R-:W-:Y:S02]  /*4a90*/  F2FP.SATFINITE.E4M3.F32.PACK_AB_MERGE_C R62, R63, R62, RZ ;  /* 0x0000003e3f3e723e */ /* 0x000fe400048070ff */
[----:B------:R-:W-:Y:S02]  /*4aa0*/  F2FP.SATFINITE.E4M3.F32.PACK_AB_MERGE_C R28, R29, R28, RZ ;  /* 0x0000001c1d1c723e */ /* 0x000fe400048070ff */
[----:B------:R-:W-:-:S02]  /*4ab0*/  F2FP.SATFINITE.E4M3.F32.PACK_AB_MERGE_C R30, R31, R30, RZ ;  /* 0x0000001e1f1e723e */ /* 0x000fc400048070ff */
[----:B------:R-:W-:Y:S02]  /*4ac0*/  LOP3.LUT R8, R8, 0xffff, RZ, 0xc0, !PT ;  /* 0x0000ffff08087812 */ /* 0x000fe400078ec0ff */
[----:B------:R-:W-:Y:S02]  /*4ad0*/  PRMT R17, R4, 0x3340, R9 ;  /* 0x0000334004117816 */ /* 0x000fe40000000009 */
[----:B------:R-:W-:Y:S02]  /*4ae0*/  PRMT R20, R5, 0x3340, R6 ;  /* 0x0000334005147816 */ /* 0x000fe40000000006 */
[----:B------:R-:W-:Y:S02]  /*4af0*/  LOP3.LUT R60, R60, 0xffff, RZ, 0xc0, !PT ;  /* 0x0000ffff3c3c7812 */ /* 0x000fe400078ec0ff */
[----:B------:R-:W-:Y:S02]  /*4b00*/  LOP3.LUT R62, R62, 0xffff, RZ, 0xc0, !PT ;  /* 0x0000ffff3e3e7812 */ /* 0x000fe400078ec0ff */
[----:B------:R-:W-:-:S02]  /*4b10*/  LOP3.LUT R5, R28, 0xffff, RZ, 0xc0, !PT ;  /* 0x0000ffff1c057812 */ /* 0x000fc400078ec0ff */
[----:B------:R-:W-:Y:S02]  /*4b20*/  LOP3.LUT R9, R30, 0xffff, RZ, 0xc0, !PT ;  /* 0x0000ffff1e097812 */ /* 0x000fe400078ec0ff */
[----:B------:R-:W-:Y:S02]  /*4b30*/  PRMT R15, R15, 0x3340, R8 ;  /* 0x000033400f0f7816 */ /* 0x000fe40000000008 */
[----:B------:R-:W-:Y:S02]  /*4b40*/  SHF.R.U32.HI R4, RZ, 0x8, R60 ;  /* 0x00000008ff047819 */ /* 0x000fe4000001163c */
[--C-:B------:R-:W-:Y:S02]  /*4b50*/  PRMT R23, R60, 0x3340, R5.reuse ;  /* 0x000033403c177816 */ /* 0x100fe40000000005 */
[----:B------:R-:W-:Y:S02]  /*4b60*/  SHF.R.U32.HI R8, RZ, 0x8, R5 ;  /* 0x00000008ff087819 */ /* 0x000fe40000011605 */
[----:B------:R-:W-:-:S02]  /*4b70*/  PRMT R26, R62, 0x3340, R9 ;  /* 0x000033403e1a7816 */ /* 0x000fc40000000009 */
[----:B------:R-:W-:Y:S02]  /*4b80*/  SHF.R.U32.HI R5, RZ, 0x8, R62 ;  /* 0x00000008ff057819 */ /* 0x000fe4000001163e */
[----:B------:R-:W-:Y:S02]  /*4b90*/  SHF.R.U32.HI R9, RZ, 0x8, R9 ;  /* 0x00000008ff097819 */ /* 0x000fe40000011609 */
[----:B------:R-:W-:Y:S02]  /*4ba0*/  F2FP.SATFINITE.E4M3.F32.PACK_AB_MERGE_C R78, R79, R78, RZ ;  /* 0x0000004e4f4e723e */ /* 0x000fe400048070ff */
[----:B------:R-:W-:Y:S02]  /*4bb0*/  F2FP.SATFINITE.E4M3.F32.PACK_AB_MERGE_C R46, R47, R46, RZ ;  /* 0x0000002e2f2e723e */ /* 0x000fe400048070ff */
[----:B------:R-:W-:Y:S02]  /*4bc0*/  LOP3.LUT R27, R4, 0xffff, RZ, 0xc0, !PT ;  /* 0x0000ffff041b7812 */ /* 0x000fe400078ec0ff */
[----:B------:R-:W-:-:S02]  /*4bd0*/  LOP3.LUT R8, R8, 0xffff, RZ, 0xc0, !PT ;  /* 0x0000ffff08087812 */ /* 0x000fc400078ec0ff */
[----:B------:R-:W-:Y:S02]  /*4be0*/  LOP3.LUT R4, R5, 0xffff, RZ, 0xc0, !PT ;  /* 0x0000ffff05047812 */ /* 0x000fe400078ec0ff */
[----:B------:R-:W-:Y:S02]  /*4bf0*/  LOP3.LUT R9, R9, 0xffff, RZ, 0xc0, !PT ;  /* 0x0000ffff09097812 */ /* 0x000fe400078ec0ff */
[----:B------:R-:W-:Y:S02]  /*4c00*/  LOP3.LUT R78, R78, 0xffff, RZ, 0xc0, !PT ;  /* 0x0000ffff4e4e7812 */ /* 0x000fe400078ec0ff */
[----:B------:R-:W-:Y:S02]  /*4c10*/  LOP3.LUT R7, R46, 0xffff, RZ, 0xc0, !PT ;  /* 0x0000ffff2e077812 */ /* 0x000fe400078ec0ff */
[----:B------:R-:W-:Y:S02]  /*4c20*/  PRMT R24, R27, 0x3340, R8 ;  /* 0x000033401b187816 */ /* 0x000fe40000000008 */
[----:B------:R-:W-:-:S02]  /*4c30*/  PRMT R27, R4, 0x3340, R9 ;  /* 0x00003340041b7816 */ /* 0x000fc40000000009 */
[----:B------:R-:W-:Y:S02]  /*4c40*/  PRMT R8, R10, 0x5410, R11 ;  /* 0x000054100a087816 */ /* 0x000fe4000000000b */
[----:B------:R-:W-:Y:S02]  /*4c50*/  PRMT R9, R12, 0x5410, R13 ;  /* 0x000054100c097816 */ /* 0x000fe4000000000d */
[----:B------:R-:W-:Y:S02]  /*4c60*/  PRMT R10, R14, 0x5410, R15 ;  /* 0x000054100e0a7816 */ /* 0x000fe4000000000f */
[----:B------:R-:W-:Y:S01]  /*4c70*/  PRMT R11, R16, 0x5410, R17 ;  /* 0x00005410100b7816 */ /* 0x000fe20000000011 */
[----:B------:R-:W-:Y:S01]  /*4c80*/  BAR.SYNC.DEFER_BLOCKING 0x0 ;  /* 0x0000000000007b1d */ /* 0x000fe20000010000 */
[----:B------:R-:W-:Y:S02]  /*4c90*/  PRMT R19, R76, 0x3340, R3 ;  /* 0x000033404c137816 */ /* 0x000fe40000000003 */
[----:B------:R-:W-:-:S02]  /*4ca0*/  PRMT R21, R78, 0x3340, R7 ;  /* 0x000033404e157816 */ /* 0x000fc40000000007 */
[----:B------:R-:W-:Y:S02]  /*4cb0*/  SHF.R.U32.HI R3, RZ, 0x8, R78 ;  /* 0x00000008ff037819 */ /* 0x000fe4000001164e */
[----:B------:R-:W-:Y:S02]  /*4cc0*/  SHF.R.U32.HI R7, RZ, 0x8, R7 ;  /* 0x00000008ff077819 */ /* 0x000fe40000011607 */
[----:B------:R-:W-:Y:S02]  /*4cd0*/  F2FP.SATFINITE.E4M3.F32.PACK_AB_MERGE_C R80, R81, R80, RZ ;  /* 0x000000505150723e */ /* 0x000fe400048070ff */
[----:B------:R-:W-:Y:S02]  /*4ce0*/  F2FP.SATFINITE.E4M3.F32.PACK_AB_MERGE_C R48, R49, R48, RZ ;  /* 0x000000303130723e */ /* 0x000fe400048070ff */
[----:B------:R-:W-:Y:S02]  /*4cf0*/  LOP3.LUT R2, R3, 0xffff, RZ, 0xc0, !PT ;  /* 0x0000ffff03027812 */ /* 0x000fe400078ec0ff */
[----:B------:R-:W-:-:S02]  /*4d00*/  LOP3.LUT R7, R7, 0xffff, RZ, 0xc0, !PT ;  /* 0x0000ffff07077812 */ /* 0x000fc400078ec0ff */
[----:B------:R-:W-:Y:S02]  /*4d10*/  F2FP.SATFINITE.E4M3.F32.PACK_AB_MERGE_C R82, R83, R82, RZ ;  /* 0x000000525352723e */ /* 0x000fe400048070ff */
[----:B------:R-:W-:Y:S02]  /*4d20*/  F2FP.SATFINITE.E4M3.F32.PACK_AB_MERGE_C R50, R51, R50, RZ ;  /* 0x000000323332723e */ /* 0x000fe400048070ff */
[----:B------:R-:W-:Y:S02]  /*4d30*/  LOP3.LUT R80, R80, 0xffff, RZ, 0xc0, !PT ;  /* 0x0000ffff50507812 */ /* 0x000fe400078ec0ff */
[----:B------:R-:W-:Y:S01]  /*4d40*/  LOP3.LUT R3, R48, 0xffff, RZ, 0xc0, !PT ;  /* 0x0000ffff30037812 */ /* 0x000fe200078ec0ff */
[----:B------:R0:W-:Y:S01]  /*4d50*/  STSM.16.M88.4 [R25], R8 ;  /* 0x0000000819007844 */ /* 0x0001e20000000200 */
[----:B------:R-:W-:Y:S02]  /*4d60*/  PRMT R22, R2, 0x3340, R7 ;  /* 0x0000334002167816 */ /* 0x000fe40000000007 */
[----:B------:R-:W-:-:S02]  /*4d70*/  LOP3.LUT R82, R82, 0xffff, RZ, 0xc0, !PT ;  /* 0x0000ffff52527812 */ /* 0x000fc400078ec0ff */
[----:B------:R-:W-:Y:S02]  /*4d80*/  LOP3.LUT R7, R50, 0xffff, RZ, 0xc0, !PT ;  /* 0x0000ffff32077812 */ /* 0x000fe400078ec0ff */
[----:B------:R-:W-:Y:S02]  /*4d90*/  SHF.R.U32.HI R2, RZ, 0x8, R80 ;  /* 0x00000008ff027819 */ /* 0x000fe40000011650 */
[--C-:B------:R-:W-:Y:S02]  /*4da0*/  SHF.R.U32.HI R6, RZ, 0x8, R3.reuse ;  /* 0x00000008ff067819 */ /* 0x100fe40000011603 */
[----:B------:R-:W-:Y:S02]  /*4db0*/  PRMT R28, R80, 0x3340, R3 ;  /* 0x00003340501c7816 */ /* 0x000fe40000000003 */
[----:B------:R-:W-:Y:S02]  /*4dc0*/  PRMT R30, R82, 0x3340, R7 ;  /* 0x00003340521e7816 */ /* 0x000fe40000000007 */
[----:B------:R-:W-:-:S02]  /*4dd0*/  SHF.R.U32.HI R3, RZ, 0x8, R82 ;  /* 0x00000008ff037819 */ /* 0x000fc40000011652 */
[----:B------:R-:W-:Y:S02]  /*4de0*/  SHF.R.U32.HI R7, RZ, 0x8, R7 ;  /* 0x00000008ff077819 */ /* 0x000fe40000011607 */
[----:B------:R-:W-:Y:S02]  /*4df0*/  LOP3.LUT R5, R2, 0xffff, RZ, 0xc0, !PT ;  /* 0x0000ffff02057812 */ /* 0x000fe400078ec0ff */
[----:B------:R-:W-:Y:S02]  /*4e00*/  LOP3.LUT R6, R6, 0xffff, RZ, 0xc0, !PT ;  /* 0x0000ffff06067812 */ /* 0x000fe400078ec0ff */
[----:B------:R-:W-:Y:S02]  /*4e10*/  F2FP.SATFINITE.E4M3.F32.PACK_AB_MERGE_C R64, R65, R64, RZ ;  /* 0x000000404140723e */ /* 0x000fe400048070ff */
[----:B------:R-:W-:Y:S02]  /*4e20*/  F2FP.SATFINITE.E4M3.F32.PACK_AB_MERGE_C R66, R67, R66, RZ ;  /* 0x000000424342723e */ /* 0x000fe400048070ff */
[----:B------:R-:W-:-:S02]  /*4e30*/  F2FP.SATFINITE.E4M3.F32.PACK_AB_MERGE_C R32, R33, R32, RZ ;  /* 0x000000202120723e */ /* 0x000fc400048070ff */
[----:B------:R-:W-:Y:S02]  /*4e40*/  F2FP.SATFINITE.E4M3.F32.PACK_AB_MERGE_C R34, R35, R34, RZ ;  /* 0x000000222322723e */ /* 0x000fe400048070ff */
[----:B------:R-:W-:Y:S02]  /*4e50*/  F2FP.SATFINITE.E4M3.F32.PACK_AB_MERGE_C R38, R39, R38, RZ ;  /* 0x000000262726723e */ /* 0x000fe400048070ff */
[----:B------:R-:W-:Y:S02]  /*4e60*/  F2FP.SATFINITE.E4M3.F32.PACK_AB_MERGE_C R70, R71, R70, RZ ;  /* 0x000000464746723e */ /* 0x000fe400048070ff */
[----:B------:R-:W-:Y:S02]  /*4e70*/  LOP3.LUT R2, R3, 0xffff, RZ, 0xc0, !PT ;  /* 0x0000ffff03027812 */ /* 0x000fe400078ec0ff */
[----:B------:R-:W-:Y:S02]  /*4e80*/  LOP3.LUT R7, R7, 0xffff, RZ, 0xc0, !PT ;  /* 0x0000ffff07077812 */ /* 0x000fe400078ec0ff */
[----:B------:R-:W-:-:S02]  /*4e90*/  PRMT R29, R5, 0x3340, R6 ;  /* 0x00003340051d7816 */ /* 0x000fc40000000006 */
[----:B------:R-:W-:Y:S02]  /*4ea0*/  LOP3.LUT R18, R18, 0x7f, RZ, 0xc0, !PT ;  /* 0x0000007f12127812 */ /* 0x000fe400078ec0ff */
[----:B------:R-:W-:Y:S02]  /*4eb0*/  LOP3.LUT R64, R64, 0xffff, RZ, 0xc0, !PT ;  /* 0x0000ffff40407812 */ /* 0x000fe400078ec0ff */
[----:B------:R-:W-:Y:S02]  /*4ec0*/  LOP3.LUT R3, R32, 0xffff, RZ, 0xc0, !PT ;  /* 0x0000ffff20037812 */ /* 0x000fe400078ec0ff */
[----:B------:R-:W-:Y:S02]  /*4ed0*/  LOP3.LUT R66, R66, 0xffff, RZ, 0xc0, !PT ;  /* 0x0000ffff42427812 */ /* 0x000fe400078ec0ff */
[----:B------:R-:W-:Y:S02]  /*4ee0*/  LOP3.LUT R5, R34, 0xffff, RZ, 0xc0, !PT ;  /* 0x0000ffff22057812 */ /* 0x000fe400078ec0ff */
[----:B------:R-:W-:-:S02]  /*4ef0*/  LOP3.LUT R13, R38, 0xffff, RZ, 0xc0, !PT ;  /* 0x0000ffff260d7812 */ /* 0x000fc400078ec0ff */
[----:B------:R-:W-:Y:S02]  /*4f00*/  PRMT R31, R2, 0x3340, R7 ;  /* 0x00003340021f7816 */ /* 0x000fe40000000007 */
[----:B------:R-:W-:Y:S02]  /*4f10*/  LEA R18, R18, UR12, 0x4 ;  /* 0x0000000c12127c11 */ /* 0x000fe4000f8e20ff */
[----:B------:R-:W-:Y:S02]  /*4f20*/  LOP3.LUT R70, R70, 0xffff, RZ, 0xc0, !PT ;  /* 0x0000ffff46467812 */ /* 0x000fe400078ec0ff */
[----:B------:R-:W-:Y:S02]  /*4f30*/  SHF.R.U32.HI R2, RZ, 0x8, R64 ;  /* 0x00000008ff027819 */ /* 0x000fe40000011640 */
[--C-:B------:R-:W-:Y:S02]  /*4f40*/  PRMT R32, R64, 0x3340, R3.reuse ;  /* 0x0000334040207816 */ /* 0x100fe40000000003 */
[----:B------:R-:W-:-:S02]  /*4f50*/  SHF.R.U32.HI R4, RZ, 0x8, R3 ;  /* 0x00000008ff047819 */ /* 0x000fc40000011603 */
[--C-:B------:R-:W-:Y:S02]  /*4f60*/  PRMT R33, R66, 0x3340, R5.reuse ;  /* 0x0000334042217816 */ /* 0x100fe40000000005 */
[----:B------:R-:W-:Y:S02]  /*4f70*/  SHF.R.U32.HI R3, RZ, 0x8, R66 ;  /* 0x00000008ff037819 */ /* 0x000fe40000011642 */
[----:B------:R-:W-:Y:S02]  /*4f80*/  SHF.R.U32.HI R5, RZ, 0x8, R5 ;  /* 0x00000008ff057819 */ /* 0x000fe40000011605 */
[--C-:B------:R-:W-:Y:S02]  /*4f90*/  PRMT R40, R70, 0x3340, R13.reuse ;  /* 0x0000334046287816 */ /* 0x100fe4000000000d */
[----:B0-----:R-:W-:Y:S01]  /*4fa0*/  SHF.R.U32.HI R9, RZ, 0x8, R13 ;  /* 0x00000008ff097819 */ /* 0x001fe2000001160d */
[----:B------:R-:W-:Y:S01]  /*4fb0*/  BAR.SYNC.DEFER_BLOCKING 0x0 ;  /* 0x0000000000007b1d */ /* 0x000fe20000010000 */
[----:B------:R-:W-:-:S02]  /*4fc0*/  LOP3.LUT R7, R2, 0xffff, RZ, 0xc0, !PT ;  /* 0x0000ffff02077812 */ /* 0x000fc400078ec0ff */
[----:B------:R-:W-:Y:S02]  /*4fd0*/  LOP3.LUT R4, R4, 0xffff, RZ, 0xc0, !PT ;  /* 0x0000ffff04047812 */ /* 0x000fe400078ec0ff */
        /* <DEDUP_REMOVED lines=8> */
[----:B------:R-:W-:Y:S02]  /*5060*/  PRMT R17, R7, 0x3340, R4 ;  /* 0x0000334007117816 */ /* 0x000fe40000000004 */
[----:B------:R-:W-:Y:S01]  /*5070*/  PRMT R16, R2, 0x3340, R5 ;  /* 0x0000334002107816 */ /* 0x000fe20000000005 */
[----:B------:R-:W0:Y:S01]  /*5080*/  LDS.128 R12, [R18] ;  /* 0x00000000120c7984 */ /* 0x000e220000000c00 */
[----:B------:R-:W-:-:S02]  /*5090*/  LOP3.LUT R84, R84, 0xffff, RZ, 0xc0, !PT ;  /* 0x0000ffff54547812 */ /* 0x000fc400078ec0ff */
[----:B------:R-:W-:Y:S02]  /*50a0*/  LOP3.LUT R86, R86, 0xffff, RZ, 0xc0, !PT ;  /* 0x0000ffff56567812 */ /* 0x000fe400078ec0ff */
[----:B------:R-:W-:Y:S02]  /*50b0*/  LOP3.LUT R68, R68, 0xffff, RZ, 0xc0, !PT ;  /* 0x0000ffff44447812 */ /* 0x000fe400078ec0ff */
[----:B------:R-:W-:Y:S02]  /*50c0*/  LOP3.LUT R3, R52, 0xffff, RZ, 0xc0, !PT ;  /* 0x0000ffff34037812 */ /* 0x000fe400078ec0ff */
[----:B------:R-:W-:Y:S02]  /*50d0*/  LOP3.LUT R7, R54, 0xffff, RZ, 0xc0, !PT ;  /* 0x0000ffff36077812 */ /* 0x000fe400078ec0ff */
[----:B------:R-:W-:Y:S02]  /*50e0*/  LOP3.LUT R5, R36, 0xffff, RZ, 0xc0, !PT ;  /* 0x0000ffff24057812 */ /* 0x000fe400078ec0ff */
[----:B------:R-:W-:-:S02]  /*50f0*/  SHF.R.U32.HI R2, RZ, 0x8, R84 ;  /* 0x00000008ff027819 */ /* 0x000fc40000011654 */
[--C-:B------:R-:W-:Y:S02]  /*5100*/  PRMT R34, R84, 0x3340, R3.reuse ;  /* 0x0000334054227816 */ /* 0x100fe40000000003 */
[----:B------:R-:W-:Y:S02]  /*5110*/  SHF.R.U32.HI R6, RZ, 0x8, R3 ;  /* 0x00000008ff067819 */ /* 0x000fe40000011603 */
[----:B------:R-:W-:Y:S02]  /*5120*/  PRMT R35, R86, 0x3340, R7 ;  /* 0x0000334056237816 */ /* 0x000fe40000000007 */
[----:B------:R-:W-:Y:S02]  /*5130*/  SHF.R.U32.HI R4, RZ, 0x8, R68 ;  /* 0x00000008ff047819 */ /* 0x000fe40000011644 */
[--C-:B------:R-:W-:Y:S02]  /*5140*/  PRMT R37, R68, 0x3340, R5.reuse ;  /* 0x0000334044257816 */ /* 0x100fe40000000005 */
[----:B------:R-:W-:-:S02]  /*5150*/  SHF.R.U32.HI R8, RZ, 0x8, R5 ;  /* 0x00000008ff087819 */ /* 0x000fc40000011605 */
        /* <DEDUP_REMOVED lines=11> */
[----:B------:R-:W-:-:S02]  /*5210*/  PRMT R38, R39, 0x3340, R8 ;  /* 0x0000334027267816 */ /* 0x000fc40000000008 */
[----:B------:R-:W-:Y:S02]  /*5220*/  PRMT R3, R11, 0x3340, R6 ;  /* 0x000033400b037816 */ /* 0x000fe40000000006 */
[----:B------:R-:W-:Y:S01]  /*5230*/  PRMT R36, R2, 0x3340, R7 ;  /* 0x0000334002247816 */ /* 0x000fe20000000007 */
[----:B-1----:R-:W-:Y:S01]  /*5240*/  IMAD R2, R0, R41, RZ ;  /* 0x0000002900027224 */ /* 0x002fe200078e02ff */
[----:B------:R-:W-:Y:S01]  /*5250*/  PRMT R39, R4, 0x3340, R9 ;  /* 0x0000334004277816 */ /* 0x000fe20000000009 */
[----:B------:R-:W-:Y:S01]  /*5260*/  BAR.SYNC.DEFER_BLOCKING 0x0 ;  /* 0x0000000000007b1d */ /* 0x000fe20000010000 */
[----:B------:R-:W-:Y:S01]  /*5270*/  PRMT R4, R19, 0x5410, R20 ;  /* 0x0000541013047816 */ /* 0x000fe20000000014 */
[C---:B------:R-:W-:Y:S01]  /*5280*/  VIADD R19, R120.reuse, 0x4 ;  /* 0x0000000478137836 */ /* 0x040fe20000000000 */
[----:B------:R-:W-:Y:S02]  /*5290*/  PRMT R5, R21, 0x5410, R22 ;  /* 0x0000541015057816 */ /* 0x000fe40000000016 */
[----:B------:R-:W-:Y:S01]  /*52a0*/  PRMT R6, R23, 0x5410, R24 ;  /* 0x0000541017067816 */ /* 0x000fe20000000018 */
[----:B------:R-:W-:Y:S01]  /*52b0*/  IMAD R23, R120, UR6, RZ ;  /* 0x0000000678177c24 */ /* 0x000fe2000f8e02ff */
[----:B------:R-:W-:-:S02]  /*52c0*/  PRMT R7, R26, 0x5410, R27 ;  /* 0x000054101a077816 */ /* 0x000fc4000000001b */
[----:B------:R-:W-:Y:S01]  /*52d0*/  PRMT R28, R28, 0x5410, R29 ;  /* 0x000054101c1c7816 */ /* 0x000fe2000000001d */
[----:B------:R-:W-:Y:S01]  /*52e0*/  VIADD R26, R23, UR6 ;  /* 0x00000006171a7c36 */ /* 0x000fe20008000000 */
[----:B------:R-:W-:Y:S02]  /*52f0*/  PRMT R29, R30, 0x5410, R31 ;  /* 0x000054101e1d7816 */ /* 0x000fe4000000001f */
[----:B------:R-:W-:Y:S01]  /*5300*/  PRMT R30, R32, 0x5410, R17 ;  /* 0x00005410201e7816 */ /* 0x000fe20000000011 */
[----:B------:R-:W-:Y:S01]  /*5310*/  IMAD R17, R41, 0x80, R2 ;  /* 0x0000008029117824 */ /* 0x000fe200078e0202 */
[----:B------:R-:W-:Y:S02]  /*5320*/  PRMT R31, R33, 0x5410, R16 ;  /* 0x00005410211f7816 */ /* 0x000fe40000000010 */
[----:B------:R-:W-:Y:S02]  /*5330*/  PRMT R32, R34, 0x5410, R3 ;  /* 0x0000541022207816 */ /* 0x000fe40000000003 */
[----:B------:R-:W-:-:S02]  /*5340*/  PRMT R33, R35, 0x5410, R36 ;  /* 0x0000541023217816 */ /* 0x000fc40000000024 */
[----:B------:R-:W-:Y:S02]  /*5350*/  PRMT R34, R37, 0x5410, R38 ;  /* 0x0000541025227816 */ /* 0x000fe40000000026 */
[----:B------:R-:W-:Y:S01]  /*5360*/  PRMT R35, R40, 0x5410, R39 ;  /* 0x0000541028237816 */ /* 0x000fe20000000027 */
[----:B------:R-:W-:Y:S01]  /*5370*/  STSM.16.M88.4 [R25], R4 ;  /* 0x0000000419007844 */ /* 0x000fe20000000200 */
[----:B------:R-:W-:Y:S01]  /*5380*/  BAR.SYNC.DEFER_BLOCKING 0x0 ;  /* 0x0000000000007b1d */ /* 0x000fe20000010000 */
[----:B------:R-:W-:Y:S02]  /*5390*/  ISETP.GE.AND P0, PT, R0, UR8, PT ;  /* 0x0000000800007c0c */ /* 0x000fe4000bf06270 */
[----:B------:R-:W-:Y:S02]  /*53a0*/  IADD3 R16, P4, R2, UR4, RZ ;  /* 0x0000000402107c10 */ /* 0x000fe4000ff9e0ff */
[----:B------:R-:W-:Y:S02]  /*53b0*/  ISETP.LT.AND P0, PT, R120, UR9, !P0 ;  /* 0x0000000978007c0c */ /* 0x000fe4000c701270 */
[----:B------:R-:W-:-:S02]  /*53c0*/  SHF.R.S32.HI R24, RZ, 0x1f, R23 ;  /* 0x0000001fff187819 */ /* 0x000fc40000011417 */
[----:B------:R-:W-:Y:S02]  /*53d0*/  LEA.HI.X.SX32 R2, R2, UR5, 0x1, P4 ;  /* 0x0000000502027c11 */ /* 0x000fe4000a0f0eff */
[----:B------:R-:W-:Y:S02]  /*53e0*/  IADD3 R20, P5, R23, R16, RZ ;  /* 0x0000001017147210 */ /* 0x000fe40007fbe0ff */
[----:B------:R-:W-:Y:S02]  /*53f0*/  ISETP.GE.AND P4, PT, R120, UR9, PT ;  /* 0x0000000978007c0c */ /* 0x000fe4000bf86270 */
[----:B0-----:R-:W-:Y:S01]  /*5400*/  PRMT R27, R12, 0x7770, RZ ;  /* 0x000077700c1b7816 */ /* 0x001fe200000000ff */
[----:B------:R-:W-:Y:S01]  /*5410*/  IMAD.X R21, R24, 0x1, R2, P5 ;  /* 0x0000000118157824 */ /* 0x000fe200028e0602 */
[----:B------:R-:W-:Y:S01]  /*5420*/  IADD3 R3, P5, R17, UR4, RZ ;  /* 0x0000000411037c10 */ /* 0x000fe2000ffbe0ff */
[----:B------:R-:W-:Y:S01]  /*5430*/  ULDC UR4, c[0x0][0x228] ;  /* 0x00008a0000047ab9 */ /* 0x000fe20000000800 */
[----:B------:R-:W-:-:S02]  /*5440*/  ISETP.LT.AND P4, PT, R121, UR8, !P4 ;  /* 0x0000000879007c0c */ /* 0x000fc4000e781270 */
[----:B------:R-:W-:Y:S01]  /*5450*/  LEA.HI.X.SX32 R17, R17, UR5, 0x1, P5 ;  /* 0x0000000511117c11 */ /* 0x000fe2000a8f0eff */
[----:B------:R-:W-:Y:S01]  /*5460*/  ULDC UR5, c[0x0][0x228] ;  /* 0x00008a0000057ab9 */ /* 0x000fe20000000800 */
[----:B------:R-:W-:Y:S01]  /*5470*/  ISETP.LT.AND P5, PT, R0, UR8, !P1 ;  /* 0x0000000800007c0c */ /* 0x000fe2000cfa1270 */
[----:B------:R-:W0:Y:S01]  /*5480*/  LDS.128 R8, [R18] ;  /* 0x0000000012087984 */ /* 0x000e220000000c00 */
[----:B------:R-:W-:Y:S06]  /*5490*/  BAR.SYNC.DEFER_BLOCKING 0x0 ;  /* 0x0000000000007b1d */ /* 0x000fec0000010000 */
[----:B------:R1:W-:Y:S02]  /*54a0*/  STSM.16.M88.4 [R25], R28 ;  /* 0x0000001c19007844 */ /* 0x0003e40000000200 */
[----:B------:R-:W-:Y:S01]  /*54b0*/  BAR.SYNC.DEFER_BLOCKING 0x0 ;  /* 0x0000000000007b1d */ /* 0x000fe20000010000 */
[----:B-1----:R-:W-:Y:S01]  /*54c0*/  PRMT R31, R12, 0x7771, RZ ;  /* 0x000077710c1f7816 */ /* 0x002fe200000000ff */
[----:B------:R-:W-:Y:S01]  /*54d0*/  VIADD R28, R26, UR6 ;  /* 0x000000061a1c7c36 */ /* 0x000fe20008000000 */
[----:B------:R-:W-:-:S02]  /*54e0*/  SHF.R.S32.HI R30, RZ, 0x1f, R26 ;  /* 0x0000001fff1e7819 */ /* 0x000fc4000001141a */
[C---:B------:R-:W-:Y:S01]  /*54f0*/  PRMT R29, R12.reuse, 0x7772, RZ ;  /* 0x000077720c1d7816 */ /* 0x040fe200000000ff */
[----:B------:R-:W1:Y:S02]  /*5500*/  LDS.128 R4, [R18] ;  /* 0x0000000012047984 */ /* 0x000e640000000c00 */
[----:B------:R-:W-:Y:S06]  /*5510*/  BAR.SYNC.DEFER_BLOCKING 0x0 ;  /* 0x0000000000007b1d */ /* 0x000fec0000010000 */
[----:B------:R2:W-:Y:S02]  /*5520*/  STSM.16.M88.4 [R25], R32 ;  /* 0x0000002019007844 */ /* 0x0005e40000000200 */
[----:B------:R-:W-:Y:S01]  /*5530*/  BAR.SYNC.DEFER_BLOCKING 0x0 ;  /* 0x0000000000007b1d */ /* 0x000fe20000010000 */
[----:B--2---:R-:W-:Y:S01]  /*5540*/  PRMT R33, R12, 0x7773, RZ ;  /* 0x000077730c217816 */ /* 0x004fe200000000ff */
[----:B------:R-:W-:Y:S01]  /*5550*/  VIADD R12, R120, 0x6 ;  /* 0x00000006780c7836 */ /* 0x000fe20000000000 */
[----:B------:R-:W-:-:S03]  /*5560*/  SHF.R.S32.HI R32, RZ, 0x1f, R28 ;  /* 0x0000001fff207819 */ /* 0x000fc6000001141c */
[----:B------:R2:W-:Y:S01]  /*5570*/  @P0 STG.E.U8 desc[UR14][R20.64], R27 ;  /* 0x0000001b14000986 */ /* 0x0005e2000c10110e */
[----:B------:R-:W-:-:S05]  /*5580*/  IADD3 R22, P0, R23, R3, RZ ;  /* 0x0000000317167210 */ /* 0x000fca0007f1e0ff */
[----:B------:R-:W-:Y:S01]  /*5590*/  IMAD.X R23, R24, 0x1, R17, P0 ;  /* 0x0000000118177824 */ /* 0x000fe200000e0611 */
[----:B------:R-:W-:Y:S02]  /*55a0*/  IADD3 R24, P6, R26, R16, RZ ;  /* 0x000000101a187210 */ /* 0x000fe40007fde0ff */
[----:B------:R-:W-:Y:S01]  /*55b0*/  ISETP.GE.AND P0, PT, R19, UR9, PT ;  /* 0x0000000913007c0c */ /* 0x000fe2000bf06270 */
[----:B------:R-:W-:Y:S01]  /*55c0*/  VIADD R19, R120, 0x5 ;  /* 0x0000000578137836 */ /* 0x000fe20000000000 */
[----:B------:R3:W-:Y:S01]  /*55d0*/  @P4 STG.E.U8 desc[UR14][R22.64], R31 ;  /* 0x0000001f16004986 */ /* 0x0007e2000c10110e */
[----:B------:R-:W-:Y:S01]  /*55e0*/  ISETP.LT.AND P4, PT, R121, UR8, !P1 ;  /* 0x0000000879007c0c */ /* 0x000fe2000cf81270 */
[----:B------:R-:W-:Y:S01]  /*55f0*/  IMAD.X R25, R30, 0x1, R2, P6 ;  /* 0x000000011e197824 */ /* 0x000fe200030e0602 */
[----:B--2---:R-:W-:Y:S02]  /*5600*/  IADD3 R20, P1, R26, R3, RZ ;  /* 0x000000031a147210 */ /* 0x004fe40007f3e0ff */
[----:B------:R-:W-:-:S02]  /*5610*/  ISETP.LT.AND P6, PT, R0, UR8, !P3 ;  /* 0x0000000800007c0c */ /* 0x000fc4000dfc1270 */
[----:B------:R2:W-:Y:S01]  /*5620*/  @P5 STG.E.U8 desc[UR14][R24.64], R29 ;  /* 0x0000001d18005986 */ /* 0x0005e2000c10110e */
[----:B------:R-:W-:Y:S01]  /*5630*/  IMAD.X R21, R30, 0x1, R17, P1 ;  /* 0x000000011e157824 */ /* 0x000fe200008e0611 */
[----:B------:R-:W-:Y:S02]  /*5640*/  IADD3 R26, P5, R28, R16, RZ ;  /* 0x000000101c1a7210 */ /* 0x000fe40007fbe0ff */
[----:B------:R-:W-:Y:S01]  /*5650*/  ISETP.GE.AND P1, PT, R19, UR9, PT ;  /* 0x0000000913007c0c */ /* 0x000fe2000bf26270 */
[----:B------:R-:W-:Y:S01]  /*5660*/  VIADD R19, R120, 0x7 ;  /* 0x0000000778137836 */ /* 0x000fe20000000000 */
[----:B---3--:R-:W-:Y:S01]  /*5670*/  PRMT R31, R13, 0x7770, RZ ;  /* 0x000077700d1f7816 */ /* 0x008fe200000000ff */
[----:B------:R3:W-:Y:S01]  /*5680*/  @P4 STG.E.U8 desc[UR14][R20.64], R33 ;  /* 0x0000002114004986 */ /* 0x0007e2000c10110e */
[----:B------:R-:W-:Y:S01]  /*5690*/  IMAD.X R27, R32, 0x1, R2, P5 ;  /* 0x00000001201b7824 */ /* 0x000fe200028e0602 */
[C---:B------:R-:W-:Y:S02]  /*56a0*/  ISETP.LT.AND P4, PT, R121.reuse, UR8, !P3 ;  /* 0x0000000879007c0c */ /* 0x040fe4000df81270 */
[----:B------:R-:W-:Y:S01]  /*56b0*/  ISETP.LT.AND P5, PT, R0, UR8, !P2 ;  /* 0x0000000800007c0c */ /* 0x000fe2000d7a1270 */
[C---:B--2---:R-:W-:Y:S01]  /*56c0*/  VIADD R29, R28.reuse, UR6 ;  /* 0x000000061c1d7c36 */ /* 0x044fe20008000000 */
[----:B------:R-:W-:Y:S01]  /*56d0*/  IADD3 R22, P3, R28, R3, RZ ;  /* 0x000000031c167210 */ /* 0x000fe20007f7e0ff */
[----:B------:R2:W-:Y:S01]  /*56e0*/  @P6 STG.E.U8 desc[UR14][R26.64], R31 ;  /* 0x0000001f1a006986 */ /* 0x0005e2000c10110e */
[----:B------:R-:W-:-:S02]  /*56f0*/  ISETP.LT.AND P2, PT, R121, UR8, !P2 ;  /* 0x0000000879007c0c */ /* 0x000fc4000d741270 */
[----:B------:R-:W-:Y:S01]  /*5700*/  SHF.R.S32.HI R28, RZ, 0x1f, R29 ;  /* 0x0000001fff1c7819 */ /* 0x000fe2000001141d */
[--C-:B------:R-:W-:Y:S01]  /*5710*/  IMAD.X R23, R32, 0x1, R17.reuse, P3 ;  /* 0x0000000120177824 */ /* 0x100fe200018e0611 */
[-C--:B------:R-:W-:Y:S02]  /*5720*/  IADD3 R24, P6, R29, R16.reuse, RZ ;  /* 0x000000101d187210 */ /* 0x080fe40007fde0ff */
[C---:B---3--:R-:W-:Y:S02]  /*5730*/  PRMT R33, R13.reuse, 0x7771, RZ ;  /* 0x000077710d217816 */ /* 0x048fe400000000ff */
[----:B------:R-:W-:Y:S01]  /*5740*/  ISETP.GE.AND P3, PT, R12, UR9, PT ;  /* 0x000000090c007c0c */ /* 0x000fe2000bf66270 */
[----:B------:R-:W-:Y:S01]  /*5750*/  IMAD.X R25, R28, 0x1, R2, P6 ;  /* 0x000000011c197824 */ /* 0x000fe200030e0602 */
[----:B--2---:R-:W-:Y:S01]  /*5760*/  PRMT R31, R13, 0x7772, RZ ;  /* 0x000077720d1f7816 */ /* 0x004fe200000000ff */
[----:B------:R2:W-:Y:S01]  /*5770*/  @P4 STG.E.U8 desc[UR14][R22.64], R33 ;  /* 0x0000002116004986 */ /* 0x0005e2000c10110e */
[C---:B------:R-:W-:Y:S01]  /*5780*/  IADD3 R20, P4, R29.reuse, R3, RZ ;  /* 0x000000031d147210 */ /* 0x040fe20007f9e0ff */
[----:B------:R-:W-:Y:S01]  /*5790*/  VIADD R29, R29, UR6 ;  /* 0x000000061d1d7c36 */ /* 0x000fe20008000000 */
[----:B------:R-:W-:Y:S01]  /*57a0*/  PRMT R27, R13, 0x7773, RZ ;  /* 0x000077730d1b7816 */ /* 0x000fe200000000ff */
[----:B------:R3:W-:Y:S01]  /*57b0*/  @P5 STG.E.U8 desc[UR14][R24.64], R31 ;  /* 0x0000001f18005986 */ /* 0x0007e2000c10110e */
[----:B------:R-:W-:Y:S01]  /*57c0*/  ISETP.LT.AND P5, PT, R0, UR8, !P0 ;  /* 0x0000000800007c0c */ /* 0x000fe2000c7a1270 */
[----:B------:R-:W-:Y:S01]  /*57d0*/  IMAD.X R21, R28, 0x1, R17, P4 ;  /* 0x000000011c157824 */ /* 0x000fe200020e0611 */
[----:B------:R-:W-:Y:S01]  /*57e0*/  SHF.R.S32.HI R28, RZ, 0x1f, R29 ;  /* 0x0000001fff1c7819 */ /* 0x000fe2000001141d */
[C---:B------:R-:W-:Y:S01]  /*57f0*/  VIADD R26, R29.reuse, UR6 ;  /* 0x000000061d1a7c36 */ /* 0x040fe20008000000 */
[----:B------:R-:W-:-:S02]  /*5800*/  IADD3 R12, P6, R29, R16, RZ ;  /* 0x000000101d0c7210 */ /* 0x000fc40007fde0ff */
[----:B------:R-:W-:Y:S01]  /*5810*/  ISETP.LT.AND P0, PT, R121, UR8, !P0 ;  /* 0x0000000879007c0c */ /* 0x000fe2000c701270 */
[----:B------:R4:W-:Y:S01]  /*5820*/  @P2 STG.E.U8 desc[UR14][R20.64], R27 ;  /* 0x0000001b14002986 */ /* 0x0009e2000c10110e */
[----:B--2---:R-:W-:Y:S01]  /*5830*/  IADD3 R22, P2, R29, R3, RZ ;  /* 0x000000031d167210 */ /* 0x004fe20007f5e0ff */
[----:B------:R-:W-:Y:S01]  /*5840*/  IMAD.X R13, R28, 0x1, R2, P6 ;  /* 0x000000011c0d7824 */ /* 0x000fe200030e0602 */
[----:B------:R-:W-:Y:S02]  /*5850*/  ISETP.LT.AND P6, PT, R0, UR8, !P1 ;  /* 0x0000000800007c0c */ /* 0x000fe4000cfc1270 */
[----:B---3--:R-:W-:Y:S01]  /*5860*/  PRMT R31, R14, 0x7770, RZ ;  /* 0x000077700e1f7816 */ /* 0x008fe200000000ff */
[----:B------:R-:W-:Y:S01]  /*5870*/  IMAD.X R23, R28, 0x1, R17, P2 ;  /* 0x000000011c177824 */ /* 0x000fe200010e0611 */
[----:B------:R-:W-:Y:S02]  /*5880*/  SHF.R.S32.HI R30, RZ, 0x1f, R26 ;  /* 0x0000001fff1e7819 */ /* 0x000fe4000001141a */
[----:B------:R-:W-:Y:S01]  /*5890*/  PRMT R29, R14, 0x7771, RZ ;  /* 0x000077710e1d7816 */ /* 0x000fe200000000ff */
[----:B------:R2:W-:Y:S01]  /*58a0*/  @P5 STG.E.U8 desc[UR14][R12.64], R31 ;  /* 0x0000001f0c005986 */ /* 0x0005e2000c10110e */
[----:B------:R-:W-:-:S02]  /*58b0*/  IADD3 R24, P5, R26, R16, RZ ;  /* 0x000000101a187210 */ /* 0x000fc40007fbe0ff */
[----:B------:R-:W-:Y:S01]  /*58c0*/  ISETP.GE.AND P4, PT, R19, UR9, PT ;  /* 0x0000000913007c0c */ /* 0x000fe2000bf86270 */
[----:B------:R-:W-:Y:S01]  /*58d0*/  VIADD R19, R120, 0x8 ;  /* 0x0000000878137836 */ /* 0x000fe20000000000 */
[----:B----4-:R-:W-:Y:S01]  /*58e0*/  PRMT R27, R14, 0x7772, RZ ;  /* 0x000077720e1b7816 */ /* 0x010fe200000000ff */
[----:B------:R-:W-:Y:S01]  /*58f0*/  IMAD.X R25, R30, 0x1, R2, P5 ;  /* 0x000000011e197824 */ /* 0x000fe200028e0602 */
[----:B------:R-:W-:Y:S01]  /*5900*/  @P0 STG.E.U8 desc[UR14][R22.64], R29 ;  /* 0x0000001d16000986 */ /* 0x000fe2000c10110e */
[----:B------:R-:W-:Y:S02]  /*5910*/  ISETP.LT.AND P0, PT, R121, UR8, !P1 ;  /* 0x0000000879007c0c */ /* 0x000fe4000cf01270 */
[----:B------:R-:W-:Y:S01]  /*5920*/  ISETP.GE.AND P2, PT, R19, UR9, PT ;  /* 0x0000000913007c0c */ /* 0x000fe2000bf46270 */
[----:B------:R3:W-:Y:S01]  /*5930*/  @P6 STG.E.U8 desc[UR14][R24.64], R27 ;  /* 0x0000001b18006986 */ /* 0x0007e2000c10110e */
[----:B--2---:R-:W-:Y:S01]  /*5940*/  VIADD R13, R120, 0x9 ;  /* 0x00000009780d7836 */ /* 0x004fe20000000000 */
[C---:B------:R-:W-:Y:S01]  /*5950*/  IADD3 R12, P6, R26.reuse, R3, RZ ;  /* 0x000000031a0c7210 */ /* 0x040fe20007fde0ff */
[----:B------:R-:W-:Y:S01]  /*5960*/  VIADD R19, R26, UR6 ;  /* 0x000000061a137c36 */ /* 0x000fe20008000000 */
[----:B------:R-:W-:-:S02]  /*5970*/  ISETP.LT.AND P5, PT, R0, UR8, !P3 ;  /* 0x0000000800007c0c */ /* 0x000fc4000dfa1270 */
[----:B------:R-:W-:Y:S01]  /*5980*/  ISETP.GE.AND P1, PT, R13, UR9, PT ;  /* 0x000000090d007c0c */ /* 0x000fe2000bf26270 */
[----:B------:R-:W-:Y:S01]  /*5990*/  IMAD.X R13, R30, 0x1, R17, P6 ;  /* 0x000000011e0d7824 */ /* 0x000fe200030e0611 */
[----:B------:R-:W-:Y:S02]  /*59a0*/  SHF.R.S32.HI R26, RZ, 0x1f, R19 ;  /* 0x0000001fff1a7819 */ /* 0x000fe40000011413 */
[C---:B------:R-:W-:Y:S02]  /*59b0*/  IADD3 R20, P6, R19.reuse, R16, RZ ;  /* 0x0000001013147210 */ /* 0x040fe40007fde0ff */
[----:B------:R-:W-:Y:S01]  /*59c0*/  PRMT R33, R14, 0x7773, RZ ;  /* 0x000077730e217816 */ /* 0x000fe200000000ff */
[----:B---3--:R-:W-:Y:S01]  /*59d0*/  VIADD R24, R19, UR6 ;  /* 0x0000000613187c36 */ /* 0x008fe20008000000 */
[----:B------:R-:W-:Y:S01]  /*59e0*/  PRMT R31, R15, 0x7770, RZ ;  /* 0x000077700f1f7816 */ /* 0x000fe200000000ff */
[----:B------:R-:W-:Y:S01]  /*59f0*/  IMAD.X R21, R26, 0x1, R2, P6 ;  /* 0x000000011a157824 */ /* 0x000fe200030e0602 */
[----:B------:R-:W-:Y:S01]  /*5a00*/  ISETP.LT.AND P3, PT, R121, UR8, !P3 ;  /* 0x0000000879007c0c */ /* 0x000fe2000df61270 */
[----:B------:R2:W-:Y:S01]  /*5a10*/  @P0 STG.E.U8 desc[UR14][R12.64], R33 ;  /* 0x000000210c000986 */ /* 0x0005e2000c10110e */
[----:B------:R-:W-:Y:S01]  /*5a20*/  IADD3 R22, P6, R19, R3, RZ ;  /* 0x0000000313167210 */ /* 0x000fe20007fde0ff */
[----:B------:R-:W-:Y:S01]  /*5a30*/  VIADD R14, R120, 0xa ;  /* 0x0000000a780e7836 */ /* 0x000fe20000000000 */
[C---:B------:R-:W-:Y:S01]  /*5a40*/  PRMT R27, R15.reuse, 0x7773, RZ ;  /* 0x000077730f1b7816 */ /* 0x040fe200000000ff */
[----:B------:R-:W-:Y:S01]  /*5a50*/  @P5 STG.E.U8 desc[UR14][R20.64], R31 ;  /* 0x0000001f14005986 */ /* 0x000fe2000c10110e */
[----:B------:R-:W-:Y:S01]  /*5a60*/  ISETP.LT.AND P5, PT, R0, UR8, !P4 ;  /* 0x0000000800007c0c */ /* 0x000fe2000e7a1270 */
[----:B------:R-:W-:Y:S01]  /*5a70*/  IMAD.X R23, R26, 0x1, R17, P6 ;  /* 0x000000011a177824 */ /* 0x000fe200030e0611 */
[C---:B------:R-:W-:Y:S01]  /*5a80*/  PRMT R29, R15.reuse, 0x7772, RZ ;  /* 0x000077720f1d7816 */ /* 0x040fe200000000ff */
[----:B------:R-:W-:Y:S01]  /*5a90*/  VIADD R19, R120, 0xb ;  /* 0x0000000b78137836 */ /* 0x000fe20000000000 */
[----:B------:R-:W-:-:S02]  /*5aa0*/  PRMT R25, R15, 0x7771, RZ ;  /* 0x000077710f197816 */ /* 0x000fc400000000ff */
[----:B------:R-:W-:Y:S02]  /*5ab0*/  SHF.R.S32.HI R15, RZ, 0x1f, R24 ;  /* 0x0000001fff0f7819 */ /* 0x000fe40000011418 */
[----:B--2---:R-:W-:Y:S01]  /*5ac0*/  IADD3 R12, P6, R24, R16, RZ ;  /* 0x00000010180c7210 */ /* 0x004fe20007fde0ff */
[----:B------:R2:W-:Y:S01]  /*5ad0*/  @P3 STG.E.U8 desc[UR14][R22.64], R25 ;  /* 0x0000001916003986 */ /* 0x0005e2000c10110e */
[----:B------:R-:W-:Y:S02]  /*5ae0*/  ISETP.GE.AND P0, PT, R14, UR9, PT ;  /* 0x000000090e007c0c */ /* 0x000fe4000bf06270 */
[----:B------:R-:W-:Y:S01]  /*5af0*/  ISETP.LT.AND P4, PT, R121, UR8, !P4 ;  /* 0x0000000879007c0c */ /* 0x000fe2000e781270 */
[----:B------:R-:W-:Y:S01]  /*5b00*/  IMAD.X R13, R15, 0x1, R2, P6 ;  /* 0x000000010f0d7824 */ /* 0x000fe200030e0602 */
[C---:B------:R-:W-:Y:S01]  /*5b10*/  IADD3 R14, P3, R24.reuse, R3, RZ ;  /* 0x00000003180e7210 */ /* 0x040fe20007f7e0ff */
[----:B------:R-:W-:Y:S01]  /*5b20*/  VIADD R24, R24, UR6 ;  /* 0x0000000618187c36 */ /* 0x000fe20008000000 */
[----:B------:R-:W-:-:S02]  /*5b30*/  ISETP.LT.AND P6, PT, R0, UR8, !P2 ;  /* 0x0000000800007c0c */ /* 0x000fc4000d7c1270 */
[----:B------:R3:W-:Y:S01]  /*5b40*/  @P5 STG.E.U8 desc[UR14][R12.64], R29 ;  /* 0x0000001d0c005986 */ /* 0x0007e2000c10110e */
[----:B------:R-:W-:Y:S01]  /*5b50*/  IMAD.X R15, R15, 0x1, R17, P3 ;  /* 0x000000010f0f7824 */ /* 0x000fe200018e0611 */
[----:B------:R-:W-:Y:S01]  /*5b60*/  SHF.R.S32.HI R26, RZ, 0x1f, R24 ;  /* 0x0000001fff1a7819 */ /* 0x000fe20000011418 */
[C---:B--2---:R-:W-:Y:S01]  /*5b70*/  VIADD R25, R24.reuse, UR6 ;  /* 0x0000000618197c36 */ /* 0x044fe20008000000 */
[----:B------:R-:W-:Y:S02]  /*5b80*/  IADD3 R20, P5, R24, R16, RZ ;  /* 0x0000001018147210 */ /* 0x000fe40007fbe0ff */
[----:B0-----:R-:W-:Y:S01]  /*5b90*/  PRMT R31, R8, 0x7770, RZ ;  /* 0x00007770081f7816 */ /* 0x001fe200000000ff */
[----:B------:R0:W-:Y:S01]  /*5ba0*/  @P4 STG.E.U8 desc[UR14][R14.64], R27 ;  /* 0x0000001b0e004986 */ /* 0x0001e2000c10110e */
[----:B------:R-:W-:Y:S01]  /*5bb0*/  ISETP.LT.AND P4, PT, R121, UR8, !P2 ;  /* 0x0000000879007c0c */ /* 0x000fe2000d781270 */
[----:B------:R-:W-:Y:S01]  /*5bc0*/  IMAD.X R21, R26, 0x1, R2, P5 ;  /* 0x000000011a157824 */ /* 0x000fe200028e0602 */
[----:B------:R-:W-:-:S02]  /*5bd0*/  ISETP.LT.AND P5, PT, R0, UR8, !P1 ;  /* 0x0000000800007c0c */ /* 0x000fc4000cfa1270 */
[----:B---3--:R-:W-:Y:S01]  /*5be0*/  IADD3 R12, P2, R24, R3, RZ ;  /* 0x00000003180c7210 */ /* 0x008fe20007f5e0ff */
[C---:B------:R-:W-:Y:S01]  /*5bf0*/  VIADD R24, R25.reuse, UR6 ;  /* 0x0000000619187c36 */ /* 0x040fe20008000000 */
[----:B------:R2:W-:Y:S01]  /*5c00*/  @P6 STG.E.U8 desc[UR14][R20.64], R31 ;  /* 0x0000001f14006986 */ /* 0x0005e2000c10110e */
[----:B------:R-:W-:Y:S02]  /*5c10*/  SHF.R.S32.HI R28, RZ, 0x1f, R25 ;  /* 0x0000001fff1c7819 */ /* 0x000fe40000011419 */
[----:B------:R-:W-:Y:S01]  /*5c20*/  IADD3 R22, P6, R25, R16, RZ ;  /* 0x0000001019167210 */ /* 0x000fe20007fde0ff */
[----:B------:R-:W-:Y:S01]  /*5c30*/  IMAD.X R13, R26, 0x1, R17, P2 ;  /* 0x000000011a0d7824 */ /* 0x000fe200010e0611 */
[C---:B0-----:R-:W-:Y:S02]  /*5c40*/  PRMT R27, R8.reuse, 0x7771, RZ ;  /* 0x00007771081b7816 */ /* 0x041fe400000000ff */
[----:B------:R-:W-:Y:S01]  /*5c50*/  PRMT R29, R8, 0x7772, RZ ;  /* 0x00007772081d7816 */ /* 0x000fe200000000ff */
[----:B------:R-:W-:Y:S01]  /*5c60*/  IMAD.X R23, R28, 0x1, R2, P6 ;  /* 0x000000011c177824 */ /* 0x000fe200030e0602 */
[----:B------:R-:W-:Y:S01]  /*5c70*/  ISETP.GE.AND P3, PT, R19, UR9, PT ;  /* 0x0000000913007c0c */ /* 0x000fe2000bf66270 */
[----:B------:R0:W-:Y:S01]  /*5c80*/  @P4 STG.E.U8 desc[UR14][R12.64], R27 ;  /* 0x0000001b0c004986 */ /* 0x0001e2000c10110e */
[----:B------:R-:W-:Y:S01]  /*5c90*/  VIADD R19, R120, 0xc ;  /* 0x0000000c78137836 */ /* 0x000fe20000000000 */
[----:B------:R-:W-:-:S02]  /*5ca0*/  ISETP.LT.AND P6, PT, R0, UR8, !P0 ;  /* 0x0000000800007c0c */ /* 0x000fc4000c7c1270 */
[----:B------:R3:W-:Y:S01]  /*5cb0*/  @P5 STG.E.U8 desc[UR14][R22.64], R29 ;  /* 0x0000001d16005986 */ /* 0x0007e2000c10110e */
[----:B------:R-:W-:Y:S02]  /*5cc0*/  ISETP.LT.AND P5, PT, R121, UR8, !P1 ;  /* 0x0000000879007c0c */ /* 0x000fe4000cfa1270 */
[----:B------:R-:W-:Y:S02]  /*5cd0*/  IADD3 R14, P1, R25, R3, RZ ;  /* 0x00000003190e7210 */ /* 0x000fe40007f3e0ff */
[----:B------:R-:W-:Y:S01]  /*5ce0*/  ISETP.GE.AND P2, PT, R19, UR9, PT ;  /* 0x0000000913007c0c */ /* 0x000fe2000bf46270 */
[----:B------:R-:W-:Y:S01]  /*5cf0*/  VIADD R19, R120, 0xd ;  /* 0x0000000d78137836 */ /* 0x000fe20000000000 */
[----:B------:R-:W-:Y:S01]  /*5d00*/  SHF.R.S32.HI R25, RZ, 0x1f, R24 ;  /* 0x0000001fff197819 */ /* 0x000fe20000011418 */
[----:B------:R-:W-:Y:S01]  /*5d10*/  IMAD.X R15, R28, 0x1, R17, P1 ;  /* 0x000000011c0f7824 */ /* 0x000fe200008e0611 */
[----:B--2---:R-:W-:Y:S02]  /*5d20*/  IADD3 R20, P4, R24, R16, RZ ;  /* 0x0000001018147210 */ /* 0x004fe40007f9e0ff */
[----:B0-----:R-:W-:Y:S01]  /*5d30*/  PRMT R27, R8, 0x7773, RZ ;  /* 0x00007773081b7816 */ /* 0x001fe200000000ff */
[----:B------:R-:W-:Y:S01]  /*5d40*/  VIADD R8, R120, 0xe ;  /* 0x0000000e78087836 */ /* 0x000fe20000000000 */
[----:B------:R-:W-:Y:S01]  /*5d50*/  ISETP.GE.AND P1, PT, R19, UR9, PT ;  /* 0x0000000913007c0c */ /* 0x000fe2000bf26270 */
[----:B------:R-:W-:Y:S01]  /*5d60*/  IMAD.X R21, R25, 0x1, R2, P4 ;  /* 0x0000000119157824 */ /* 0x000fe200020e0602 */
[----:B------:R-:W-:Y:S01]  /*5d70*/  ISETP.LT.AND P4, PT, R121, UR8, !P0 ;  /* 0x0000000879007c0c */ /* 0x000fe2000c781270 */
[----:B------:R-:W-:Y:S01]  /*5d80*/  @P5 STG.E.U8 desc[UR14][R14.64], R27 ;  /* 0x0000001b0e005986 */ /* 0x000fe2000c10110e */
[----:B------:R-:W-:-:S02]  /*5d90*/  PRMT R19, R9, 0x7770, RZ ;  /* 0x0000777009137816 */ /* 0x000fc400000000ff */
[C---:B------:R-:W-:Y:S01]  /*5da0*/  IADD3 R12, P0, R24.reuse, R3, RZ ;  /* 0x00000003180c7210 */ /* 0x040fe20007f1e0ff */
[----:B------:R-:W-:Y:S01]  /*5db0*/  VIADD R24, R24, UR6 ;  /* 0x0000000618187c36 */ /* 0x000fe20008000000 */
[----:B------:R-:W-:Y:S01]  /*5dc0*/  ISETP.LT.AND P5, PT, R0, UR8, !P3 ;  /* 0x0000000800007c0c */ /* 0x000fe2000dfa1270 */
[----:B------:R0:W-:Y:S02]  /*5dd0*/  @P6 STG.E.U8 desc[UR14][R20.64], R19 ;  /* 0x0000001314006986 */ /* 0x0001e4000c10110e */
[----:B------:R-:W-:Y:S01]  /*5de0*/  IMAD.X R13, R25, 0x1, R17, P0 ;  /* 0x00000001190d7824 */ /* 0x000fe200000e0611 */
[----:B------:R-:W-:Y:S02]  /*5df0*/  SHF.R.S32.HI R26, RZ, 0x1f, R24 ;  /* 0x0000001fff1a7819 */ /* 0x000fe40000011418 */
[----:B---3--:R-:W-:Y:S02]  /*5e00*/  IADD3 R22, P6, R24, R16, RZ ;  /* 0x0000001018167210 */ /* 0x008fe40007fde0ff */
[----:B------:R-:W-:-:S02]  /*5e10*/  PRMT R25, R9, 0x7771, RZ ;  /* 0x0000777109197816 */ /* 0x000fc400000000ff */
[----:B------:R-:W-:Y:S01]  /*5e20*/  ISETP.GE.AND P0, PT, R8, UR9, PT ;  /* 0x0000000908007c0c */ /* 0x000fe2000bf06270 */
[----:B------:R-:W-:Y:S01]  /*5e30*/  IMAD.X R23, R26, 0x1, R2, P6 ;  /* 0x000000011a177824 */ /* 0x000fe200030e0602 */
[----:B------:R-:W-:Y:S01]  /*5e40*/  ISETP.LT.AND P6, PT, R0, UR8, !P2 ;  /* 0x0000000800007c0c */ /* 0x000fe2000d7c1270 */
[----:B------:R2:W-:Y:S01]  /*5e50*/  @P4 STG.E.U8 desc[UR14][R12.64], R25 ;  /* 0x000000190c004986 */ /* 0x0005e2000c10110e */
[----:B0-----:R-:W-:Y:S01]  /*5e60*/  PRMT R21, R9, 0x7772, RZ ;  /* 0x0000777209157816 */ /* 0x001fe200000000ff */
[----:B------:R-:W-:Y:S01]  /*5e70*/  VIADD R20, R24, UR6 ;  /* 0x0000000618147c36 */ /* 0x000fe20008000000 */
[----:B------:R-:W-:Y:S01]  /*5e80*/  ISETP.LT.AND P4, PT, R121, UR8, !P3 ;  /* 0x0000000879007c0c */ /* 0x000fe2000df81270 */
[----:B------:R-:W-:Y:S01]  /*5e90*/  VIADD R19, R120, 0xf ;  /* 0x0000000f78137836 */ /* 0x000fe20000000000 */
[----:B------:R-:W-:Y:S01]  /*5ea0*/  IADD3 R14, P3, R24, R3, RZ ;  /* 0x00000003180e7210 */ /* 0x000fe20007f7e0ff */
[----:B------:R0:W-:Y:S01]  /*5eb0*/  @P5 STG.E.U8 desc[UR14][R22.64], R21 ;  /* 0x0000001516005986 */ /* 0x0001e2000c10110e */
[----:B------:R-:W-:-:S02]  /*5ec0*/  SHF.R.S32.HI R24, RZ, 0x1f, R20 ;  /* 0x0000001fff187819 */ /* 0x000fc40000011414 */
[----:B------:R-:W-:Y:S01]  /*5ed0*/  IADD3 R8, P5, R20, R16, RZ ;  /* 0x0000001014087210 */ /* 0x000fe20007fbe0ff */
[----:B------:R-:W-:Y:S01]  /*5ee0*/  IMAD.X R15, R26, 0x1, R17, P3 ;  /* 0x000000011a0f7824 */ /* 0x000fe200018e0611 */
[----:B------:R-:W-:Y:S02]  /*5ef0*/  PRMT R27, R10, 0x7770, RZ ;  /* 0x000077700a1b7816 */ /* 0x000fe400000000ff */
[----:B--2---:R-:W-:Y:S01]  /*5f00*/  PRMT R25, R9, 0x7773, RZ ;  /* 0x0000777309197816 */ /* 0x004fe200000000ff */
[----:B------:R-:W-:Y:S01]  /*5f10*/  IMAD.X R9, R24, 0x1, R2, P5 ;  /* 0x0000000118097824 */ /* 0x000fe200028e0602 */
[----:B------:R-:W-:Y:S02]  /*5f20*/  ISETP.LT.AND P5, PT, R121, UR8, !P2 ;  /* 0x0000000879007c0c */ /* 0x000fe4000d7a1270 */
[C---:B------:R-:W-:Y:S01]  /*5f30*/  IADD3 R12, P2, R20.reuse, R3, RZ ;  /* 0x00000003140c7210 */ /* 0x040fe20007f5e0ff */
[----:B0-----:R-:W-:Y:S01]  /*5f40*/  VIADD R22, R20, UR6 ;  /* 0x0000000614167c36 */ /* 0x001fe20008000000 */
[----:B------:R0:W-:Y:S01]  /*5f50*/  @P4 STG.E.U8 desc[UR14][R14.64], R25 ;  /* 0x000000190e004986 */ /* 0x0001e2000c10110e */
[----:B------:R-:W-:Y:S01]  /*5f60*/  ISETP.GE.AND P3, PT, R19, UR9, PT ;  /* 0x0000000913007c0c */ /* 0x000fe2000bf66270 */
[----:B------:R-:W-:-:S02]  /*5f70*/  VIADD R19, R120, 0x10 ;  /* 0x0000001078137836 */ /* 0x000fc40000000000 */
[----:B------:R2:W-:Y:S01]  /*5f80*/  @P6 STG.E.U8 desc[UR14][R8.64], R27 ;  /* 0x0000001b08006986 */ /* 0x0005e2000c10110e */
[----:B------:R-:W-:Y:S01]  /*5f90*/  ISETP.LT.AND P6, PT, R0, UR8, !P1 ;  /* 0x0000000800007c0c */ /* 0x000fe2000cfc1270 */
[----:B------:R-:W-:Y:S01]  /*5fa0*/  IMAD.X R13, R24, 0x1, R17, P2 ;  /* 0x00000001180d7824 */ /* 0x000fe200010e0611 */
[----:B------:R-:W-:Y:S02]  /*5fb0*/  SHF.R.S32.HI R23, RZ, 0x1f, R22 ;  /* 0x0000001fff177819 */ /* 0x000fe40000011416 */
[----:B------:R-:W-:Y:S02]  /*5fc0*/  IADD3 R20, P4, R22, R16, RZ ;  /* 0x0000001016147210 */ /* 0x000fe40007f9e0ff */
[----:B------:R-:W-:Y:S01]  /*5fd0*/  ISETP.GE.AND P2, PT, R19, UR9, PT ;  /* 0x0000000913007c0c */ /* 0x000fe2000bf46270 */
[----:B0-----:R-:W-:Y:S01]  /*5fe0*/  VIADD R15, R120, 0x11 ;  /* 0x00000011780f7836 */ /* 0x001fe20000000000 */
[----:B------:R-:W-:Y:S01]  /*5ff0*/  PRMT R25, R10, 0x7771, RZ ;  /* 0x000077710a197816 */ /* 0x000fe200000000ff */
[----:B------:R-:W-:Y:S01]  /*6000*/  IMAD.X R21, R23, 0x1, R2, P4 ;  /* 0x0000000117157824 */ /* 0x000fe200020e0602 */
[----:B------:R-:W-:-:S02]  /*6010*/  ISETP.LT.AND P4, PT, R121, UR8, !P1 ;  /* 0x0000000879007c0c */ /* 0x000fc4000cf81270 */
[----:B------:R-:W-:Y:S01]  /*6020*/  PRMT R19, R10, 0x7772, RZ ;  /* 0x000077720a137816 */ /* 0x000fe200000000ff */
[----:B------:R-:W-:Y:S01]  /*6030*/  @P5 STG.E.U8 desc[UR14][R12.64], R25 ;  /* 0x000000190c005986 */ /* 0x000fe2000c10110e */
[C---:B--2---:R-:W-:Y:S01]  /*6040*/  IADD3 R8, P1, R22.reuse, R3, RZ ;  /* 0x0000000316087210 */ /* 0x044fe20007f3e0ff */
[----:B------:R-:W-:Y:S01]  /*6050*/  VIADD R22, R22, UR6 ;  /* 0x0000000616167c36 */ /* 0x000fe20008000000 */
[----:B------:R-:W-:Y:S01]  /*6060*/  ISETP.LT.AND P5, PT, R0, UR8, !P0 ;  /* 0x0000000800007c0c */ /* 0x000fe2000c7a1270 */
[----:B------:R0:W-:Y:S01]  /*6070*/  @P6 STG.E.U8 desc[UR14][R20.64], R19 ;  /* 0x0000001314006986 */ /* 0x0001e2000c10110e */
[----:B------:R-:W-:Y:S01]  /*6080*/  PRMT R27, R11, 0x7770, RZ ;  /* 0x000077700b1b7816 */ /* 0x000fe200000000ff */
[----:B------:R-:W-:Y:S01]  /*6090*/  IMAD.X R9, R23, 0x1, R17, P1 ;  /* 0x0000000117097824 */ /* 0x000fe200008e0611 */
[----:B------:R-:W-:Y:S02]  /*60a0*/  SHF.R.S32.HI R24, RZ, 0x1f, R22 ;  /* 0x0000001fff187819 */ /* 0x000fe40000011416 */
[----:B------:R-:W-:-:S02]  /*60b0*/  IADD3 R14, P6, R22, R16, RZ ;  /* 0x00000010160e7210 */ /* 0x000fc40007fde0ff */
[----:B------:R-:W-:Y:S01]  /*60c0*/  PRMT R23, R10, 0x7773, RZ ;  /* 0x000077730a177816 */ /* 0x000fe200000000ff */
[----:B------:R-:W-:Y:S01]  /*60d0*/  VIADD R10, R120, 0x12 ;  /* 0x00000012780a7836 */ /* 0x000fe20000000000 */
[----:B------:R-:W-:Y:S01]  /*60e0*/  ISETP.GE.AND P1, PT, R15, UR9, PT ;  /* 0x000000090f007c0c */ /* 0x000fe2000bf26270 */
[----:B------:R-:W-:Y:S01]  /*60f0*/  IMAD.X R15, R24, 0x1, R2, P6 ;  /* 0x00000001180f7824 */ /* 0x000fe200030e0602 */
[----:B------:R-:W-:Y:S01]  /*6100*/  ISETP.LT.AND P0, PT, R121, UR8, !P0 ;  /* 0x0000000879007c0c */ /* 0x000fe2000c701270 */
[----:B0-----:R-:W-:Y:S01]  /*6110*/  VIADD R19, R22, UR6 ;  /* 0x0000000616137c36 */ /* 0x001fe20008000000 */
[----:B------:R-:W-:Y:S01]  /*6120*/  ISETP.LT.AND P6, PT, R0, UR8, !P3 ;  /* 0x0000000800007c0c */ /* 0x000fe2000dfc1270 */
[----:B------:R0:W-:Y:S01]  /*6130*/  @P4 STG.E.U8 desc[UR14][R8.64], R23 ;  /* 0x0000001708004986 */ /* 0x0001e2000c10110e */
[----:B------:R-:W-:Y:S01]  /*6140*/  IADD3 R12, P4, R22, R3, RZ ;  /* 0x00000003160c7210 */ /* 0x000fe20007f9e0ff */
[C---:B------:R-:W-:Y:S01]  /*6150*/  VIADD R22, R19.reuse, UR6 ;  /* 0x0000000613167c36 */ /* 0x040fe20008000000 */
[----:B------:R-:W-:Y:S01]  /*6160*/  SHF.R.S32.HI R26, RZ, 0x1f, R19 ;  /* 0x0000001fff1a7819 */ /* 0x000fe20000011413 */
[----:B------:R2:W-:Y:S01]  /*6170*/  @P5 STG.E.U8 desc[UR14][R14.64], R27 ;  /* 0x0000001b0e005986 */ /* 0x0005e2000c10110e */
[----:B------:R-:W-:Y:S01]  /*6180*/  IADD3 R20, P5, R19, R16, RZ ;  /* 0x0000001013147210 */ /* 0x000fe20007fbe0ff */
[----:B------:R-:W-:Y:S01]  /*6190*/  IMAD.X R13, R24, 0x1, R17, P4 ;  /* 0x00000001180d7824 */ /* 0x000fe200020e0611 */
[----:B------:R-:W-:-:S02]  /*61a0*/  PRMT R25, R11, 0x7771, RZ ;  /* 0x000077710b197816 */ /* 0x000fc400000000ff */
[----:B------:R-:W-:Y:S01]  /*61b0*/  ISETP.GE.AND P4, PT, R10, UR9, PT ;  /* 0x000000090a007c0c */ /* 0x000fe2000bf86270 */
[----:B------:R-:W-:Y:S01]  /*61c0*/  IMAD.X R21, R26, 0x1, R2, P5 ;  /* 0x000000011a157824 */ /* 0x000fe200028e0602 */
[----:B------:R-:W-:Y:S01]  /*61d0*/  ISETP.LT.AND P5, PT, R121, UR8, !P3 ;  /* 0x0000000879007c0c */ /* 0x000fe2000dfa1270 */
[----:B------:R3:W-:Y:S01]  /*61e0*/  @P0 STG.E.U8 desc[UR14][R12.64], R25 ;  /* 0x000000190c000986 */ /* 0x0007e2000c10110e */
[----:B0-----:R-:W-:Y:S02]  /*61f0*/  PRMT R23, R11, 0x7772, RZ ;  /* 0x000077720b177816 */ /* 0x001fe400000000ff */
[----:B------:R-:W-:Y:S01]  /*6200*/  SHF.R.S32.HI R24, RZ, 0x1f, R22 ;  /* 0x0000001fff187819 */ /* 0x000fe20000011416 */
[----:B--2---:R-:W-:Y:S01]  /*6210*/  VIADD R14, R120, 0x13 ;  /* 0x00000013780e7836 */ /* 0x004fe20000000000 */
[----:B------:R-:W-:Y:S01]  /*6220*/  IADD3 R10, P3, R22, R16, RZ ;  /* 0x00000010160a7210 */ /* 0x000fe20007f7e0ff */
[----:B------:R1:W-:Y:S01]  /*6230*/  @P6 STG.E.U8 desc[UR14][R20.64], R23 ;  /* 0x0000001714006986 */ /* 0x0003e2000c10110e */
[----:B------:R-:W-:Y:S01]  /*6240*/  ISETP.LT.AND P6, PT, R0, UR8, !P2 ;  /* 0x0000000800007c0c */ /* 0x000fe2000d7c1270 */
[----:B------:R-:W-:Y:S01]  /*6250*/  VIADD R15, R120, 0x14 ;  /* 0x00000014780f7836 */ /* 0x000fe20000000000 */
[----:B------:R-:W-:-:S02]  /*6260*/  IADD3 R8, P0, R19, R3, RZ ;  /* 0x0000000313087210 */ /* 0x000fc40007f1e0ff */
[----:B------:R-:W-:Y:S01]  /*6270*/  PRMT R19, R11, 0x7773, RZ ;  /* 0x000077730b137816 */ /* 0x000fe200000000ff */
[----:B------:R-:W-:Y:S01]  /*6280*/  IMAD.X R11, R24, 0x1, R2, P3 ;  /* 0x00000001180b7824 */ /* 0x000fe200018e0602 */
[C---:B------:R-:W-:Y:S01]  /*6290*/  ISETP.LT.AND P3, PT, R121.reuse, UR8, !P2 ;  /* 0x0000000879007c0c */ /* 0x040fe2000d761270 */
[--C-:B------:R-:W-:Y:S01]  /*62a0*/  IMAD.X R9, R26, 0x1, R17.reuse, P0 ;  /* 0x000000011a097824 */ /* 0x100fe200000e0611 */
[C---:B---3--:R-:W-:Y:S01]  /*62b0*/  IADD3 R12, P2, R22.reuse, R3, RZ ;  /* 0x00000003160c7210 */ /* 0x048fe20007f5e0ff */
[----:B------:R-:W-:Y:S01]  /*62c0*/  VIADD R22, R22, UR6 ;  /* 0x0000000616167c36 */ /* 0x000fe20008000000 */
[----:B------:R-:W-:Y:S02]  /*62d0*/  ISETP.GE.AND P0, PT, R14, UR9, PT ;  /* 0x000000090e007c0c */ /* 0x000fe4000bf06270 */
[----:B-1----:R-:W-:Y:S01]  /*62e0*/  PRMT R23, R4, 0x7770, RZ ;  /* 0x0000777004177816 */ /* 0x002fe200000000ff */
[----:B------:R0:W-:Y:S01]  /*62f0*/  @P5 STG.E.U8 desc[UR14][R8.64], R19 ;  /* 0x0000001308005986 */ /* 0x0001e2000c10110e */
[----:B------:R-:W-:Y:S01]  /*6300*/  ISETP.LT.AND P5, PT, R0, UR8, !P1 ;  /* 0x0000000800007c0c */ /* 0x000fe2000cfa1270 */
[----:B------:R-:W-:Y:S01]  /*6310*/  IMAD.X R13, R24, 0x1, R17, P2 ;  /* 0x00000001180d7824 */ /* 0x000fe200010e0611 */
[----:B------:R-:W-:Y:S01]  /*6320*/  PRMT R21, R4, 0x7771, RZ ;  /* 0x0000777104157816 */ /* 0x000fe200000000ff */
[----:B------:R1:W-:Y:S01]  /*6330*/  @P6 STG.E.U8 desc[UR14][R10.64], R23 ;  /* 0x000000170a006986 */ /* 0x0003e2000c10110e */
[----:B------:R-:W-:Y:S01]  /*6340*/  SHF.R.S32.HI R24, RZ, 0x1f, R22 ;  /* 0x0000001fff187819 */ /* 0x000fe20000011416 */
[C---:B------:R-:W-:Y:S01]  /*6350*/  VIADD R20, R22.reuse, UR6 ;  /* 0x0000000616147c36 */ /* 0x040fe20008000000 */
[----:B------:R-:W-:Y:S01]  /*6360*/  IADD3 R14, P6, R22, R16, RZ ;  /* 0x00000010160e7210 */ /* 0x000fe20007fde0ff */
[----:B------:R2:W-:Y:S01]  /*6370*/  @P3 STG.E.U8 desc[UR14][R12.64], R21 ;  /* 0x000000150c003986 */ /* 0x0005e2000c10110e */
[----:B------:R-:W-:-:S02]  /*6380*/  ISETP.LT.AND P3, PT, R121, UR8, !P1 ;  /* 0x0000000879007c0c */ /* 0x000fc4000cf61270 */
[----:B------:R-:W-:Y:S01]  /*6390*/  ISETP.GE.AND P2, PT, R15, UR9, PT ;  /* 0x000000090f007c0c */ /* 0x000fe2000bf46270 */
[----:B------:R-:W-:Y:S01]  /*63a0*/  IMAD.X R15, R24, 0x1, R2, P6 ;  /* 0x00000001180f7824 */ /* 0x000fe200030e0602 */
[----:B------:R-:W-:Y:S01]  /*63b0*/  PRMT R25, R4, 0x7772, RZ ;  /* 0x0000777204197816 */ /* 0x000fe200000000ff */
[----:B0-----:R-:W-:Y:S01]  /*63c0*/  VIADD R19, R120, 0x15 ;  /* 0x0000001578137836 */ /* 0x001fe20000000000 */
[----:B------:R-:W-:Y:S02]  /*63d0*/  IADD3 R8, P1, R22, R3, RZ ;  /* 0x0000000316087210 */ /* 0x000fe40007f3e0ff */
[----:B------:R-:W-:Y:S01]  /*63e0*/  ISETP.LT.AND P6, PT, R0, UR8, !P4 ;  /* 0x0000000800007c0c */ /* 0x000fe2000e7c1270 */
[----:B------:R0:W-:Y:S01]  /*63f0*/  @P5 STG.E.U8 desc[UR14][R14.64], R25 ;  /* 0x000000190e005986 */ /* 0x0001e2000c10110e */
[----:B------:R-:W-:Y:S01]  /*6400*/  SHF.R.S32.HI R22, RZ, 0x1f, R20 ;  /* 0x0000001fff167819 */ /* 0x000fe20000011414 */
[----:B------:R-:W-:Y:S01]  /*6410*/  IMAD.X R9, R24, 0x1, R17, P1 ;  /* 0x0000000118097824 */ /* 0x000fe200008e0611 */
[----:B-1----:R-:W-:-:S02]  /*6420*/  IADD3 R10, P5, R20, R16, RZ ;  /* 0x00000010140a7210 */ /* 0x002fc40007fbe0ff */
[----:B------:R-:W-:Y:S01]  /*6430*/  PRMT R23, R4, 0x7773, RZ ;  /* 0x0000777304177816 */ /* 0x000fe200000000ff */
[----:B------:R-:W-:Y:S01]  /*6440*/  VIADD R4, R120, 0x16 ;  /* 0x0000001678047836 */ /* 0x000fe20000000000 */
[----:B------:R-:W-:Y:S01]  /*6450*/  ISETP.LT.AND P4, PT, R121, UR4, !P4 ;  /* 0x0000000479007c0c */ /* 0x000fe2000e781270 */
[----:B------:R-:W-:Y:S01]  /*6460*/  IMAD.X R11, R22, 0x1, R2, P5 ;  /* 0x00000001160b7824 */ /* 0x000fe200028e0602 */
[----:B--2---:R-:W-:Y:S01]  /*6470*/  PRMT R21, R5, 0x7770, RZ ;  /* 0x0000777005157816 */ /* 0x004fe200000000ff */
[----:B------:R1:W-:Y:S01]  /*6480*/  @P3 STG.E.U8 desc[UR14][R8.64], R23 ;  /* 0x0000001708003986 */ /* 0x0003e2000c10110e */
[C---:B------:R-:W-:Y:S01]  /*6490*/  IADD3 R12, P3, R20.reuse, R3, RZ ;  /* 0x00000003140c7210 */ /* 0x040fe20007f7e0ff */
[----:B0-----:R-:W-:Y:S01]  /*64a0*/  VIADD R14, R20, UR6 ;  /* 0x00000006140e7c36 */ /* 0x001fe20008000000 */
[----:B------:R-:W-:Y:S01]  /*64b0*/  ISETP.LT.AND P5, PT, R0, UR5, !P0 ;  /* 0x0000000500007c0c */ /* 0x000fe2000c7a1270 */
[----:B------:R0:W-:Y:S01]  /*64c0*/  @P6 STG.E.U8 desc[UR14][R10.64], R21 ;  /* 0x000000150a006986 */ /* 0x0001e2000c10110e */
[----:B------:R-:W-:Y:S01]  /*64d0*/  ULDC UR4, c[0x0][0x228] ;  /* 0x00008a0000047ab9 */ /* 0x000fe20000000800 */
[----:B------:R-:W-:Y:S01]  /*64e0*/  IMAD.X R13, R22, 0x1, R17, P3 ;  /* 0x00000001160d7824 */ /* 0x000fe200018e0611 */
[----:B------:R-:W-:Y:S01]  /*64f0*/  SHF.R.S32.HI R15, RZ, 0x1f, R14 ;  /* 0x0000001fff0f7819 */ /* 0x000fe2000001140e */
[----:B------:R-:W-:Y:S01]  /*6500*/  ULDC UR5, c[0x0][0x228] ;  /* 0x00008a0000057ab9 */ /* 0x000fe20000000800 */
[----:B------:R-:W-:-:S02]  /*6510*/  ISETP.GE.AND P1, PT, R19, UR9, PT ;  /* 0x0000000913007c0c */ /* 0x000fc4000bf26270 */
[C---:B------:R-:W-:Y:S02]  /*6520*/  PRMT R19, R5.reuse, 0x7772, RZ ;  /* 0x0000777205137816 */ /* 0x040fe400000000ff */
[----:B-1----:R-:W-:Y:S02]  /*6530*/  IADD3 R8, P6, R14, R16, RZ ;  /* 0x000000100e087210 */ /* 0x002fe40007fde0ff */
[----:B------:R-:W-:Y:S01]  /*6540*/  ISETP.GE.AND P3, PT, R4, UR9, PT ;  /* 0x0000000904007c0c */ /* 0x000fe2000bf66270 */
[----:B------:R-:W-:Y:S01]  /*6550*/  VIADD R4, R120, 0x17 ;  /* 0x0000001778047836 */ /* 0x000fe20000000000 */
[----:B0-----:R-:W-:Y:S01]  /*6560*/  PRMT R21, R5, 0x7771, RZ ;  /* 0x0000777105157816 */ /* 0x001fe200000000ff */
[----:B------:R-:W-:Y:S01]  /*6570*/  IMAD.X R9, R15, 0x1, R2, P6 ;  /* 0x000000010f097824 */ /* 0x000fe200030e0602 */
[----:B------:R-:W-:-:S03]  /*6580*/  PRMT R23, R6, 0x7771, RZ ;  /* 0x0000777106177816 */ /* 0x000fc600000000ff */
[----:B------:R0:W-:Y:S01]  /*6590*/  @P4 STG.E.U8 desc[UR14][R12.64], R21 ;  /* 0x000000150c004986 */ /* 0x0001e2000c10110e */
[----:B------:R-:W-:Y:S01]  /*65a0*/  ISETP.LT.AND P4, PT, R121, UR4, !P0 ;  /* 0x0000000479007c0c */ /* 0x000fe2000c781270 */
[----:B------:R-:W-:Y:S01]  /*65b0*/  ULDC UR4, c[0x0][0x228] ;  /* 0x00008a0000047ab9 */ /* 0x000fe20000000800 */
[----:B------:R-:W-:Y:S01]  /*65c0*/  IADD3 R10, P0, R14, R3, RZ ;  /* 0x000000030e0a7210 */ /* 0x000fe20007f1e0ff */
[----:B------:R1:W-:Y:S01]  /*65d0*/  @P5 STG.E.U8 desc[UR14][R8.64], R19 ;  /* 0x0000001308005986 */ /* 0x0003e2000c10110e */
[----:B------:R-:W-:Y:S01]  /*65e0*/  ISETP.LT.AND P5, PT, R0, UR4, !P2 ;  /* 0x0000000400007c0c */ /* 0x000fe2000d7a1270 */
[----:B------:R-:W-:Y:S01]  /*65f0*/  VIADD R14, R14, UR6 ;  /* 0x000000060e0e7c36 */ /* 0x000fe20008000000 */
[----:B------:R-:W-:Y:S01]  /*6600*/  ULDC UR4, c[0x0][0x228] ;  /* 0x00008a0000047ab9 */ /* 0x000fe20000000800 */
[----:B------:R-:W-:Y:S01]  /*6610*/  IMAD.X R11, R15, 0x1, R17, P0 ;  /* 0x000000010f0b7824 */ /* 0x000fe200000e0611 */
[----:B------:R-:W-:Y:S02]  /*6620*/  PRMT R15, R5, 0x7773, RZ ;  /* 0x00007773050f7816 */ /* 0x000fe400000000ff */
[----:B------:R-:W-:-:S02]  /*6630*/  ISETP.GE.AND P0, PT, R4, UR9, PT ;  /* 0x0000000904007c0c */ /* 0x000fc4000bf06270 */
[----:B0-----:R-:W-:Y:S01]  /*6640*/  SHF.R.S32.HI R13, RZ, 0x1f, R14 ;  /* 0x0000001fff0d7819 */ /* 0x001fe2000001140e */
[----:B------:R0:W-:Y:S01]  /*6650*/  @P4 STG.E.U8 desc[UR14][R10.64], R15 ;  /* 0x0000000f0a004986 */ /* 0x0001e2000c10110e */
[----:B------:R-:W-:Y:S01]  /*6660*/  ISETP.LT.AND P4, PT, R121, UR4, !P2 ;  /* 0x0000000479007c0c */ /* 0x000fe2000d781270 */
[C---:B-1----:R-:W-:Y:S01]  /*6670*/  VIADD R9, R14.reuse, UR6 ;  /* 0x000000060e097c36 */ /* 0x042fe20008000000 */
[-C--:B------:R-:W-:Y:S01]  /*6680*/  IADD3 R4, P6, R14, R16.reuse, RZ ;  /* 0x000000100e047210 */ /* 0x080fe20007fde0ff */
[----:B------:R-:W-:Y:S01]  /*6690*/  VIADD R8, R120, 0x18 ;  /* 0x0000001878087836 */ /* 0x000fe20000000000 */
[-C--:B------:R-:W-:Y:S01]  /*66a0*/  IADD3 R12, P2, R14, R3.reuse, RZ ;  /* 0x000000030e0c7210 */ /* 0x080fe20007f5e0ff */
[----:B------:R-:W-:Y:S01]  /*66b0*/  ULDC UR4, c[0x0][0x228] ;  /* 0x00008a0000047ab9 */ /* 0x000fe20000000800 */
[----:B------:R-:W-:Y:S01]  /*66c0*/  PRMT R19, R6, 0x7770, RZ ;  /* 0x0000777006137816 */ /* 0x000fe200000000ff */
[C-C-:B------:R-:W-:Y:S01]  /*66d0*/  IMAD.X R5, R13.reuse, 0x1, R2.reuse, P6 ;  /* 0x000000010d057824 */ /* 0x140fe200030e0602 */
[----:B------:R-:W-:Y:S01]  /*66e0*/  ISETP.LT.AND P6, PT, R0, UR5, !P1 ;  /* 0x0000000500007c0c */ /* 0x000fe2000cfc1270 */
[----:B------:R-:W-:Y:S01]  /*66f0*/  IMAD.X R13, R13, 0x1, R17, P2 ;  /* 0x000000010d0d7824 */ /* 0x000fe200010e0611 */
[----:B------:R-:W-:Y:S01]  /*6700*/  SHF.R.S32.HI R22, RZ, 0x1f, R9 ;  /* 0x0000001fff167819 */ /* 0x000fe20000011409 */
[C---:B------:R-:W-:Y:S01]  /*6710*/  VIADD R20, R9.reuse, UR6 ;  /* 0x0000000609147c36 */ /* 0x040fe20008000000 */
[----:B------:R1:W-:Y:S01]  /*6720*/  @P5 STG.E.U8 desc[UR14][R4.64], R19 ;  /* 0x0000001304005986 */ /* 0x0003e2000c10110e */
[-C--:B------:R-:W-:Y:S01]  /*6730*/  IADD3 R14, P5, R9, R16.reuse, RZ ;  /* 0x00000010090e7210 */ /* 0x080fe20007fbe0ff */
[----:B------:R-:W-:Y:S01]  /*6740*/  ULDC UR5, c[0x0][0x228] ;  /* 0x00008a0000057ab9 */ /* 0x000fe20000000800 */
[----:B------:R-:W-:Y:S01]  /*6750*/  ISETP.GE.AND P2, PT, R8, UR9, PT ;  /* 0x0000000908007c0c */ /* 0x000fe2000bf46270 */
[----:B------:R2:W-:Y:S01]  /*6760*/  @P4 STG.E.U8 desc[UR14][R12.64], R23 ;  /* 0x000000170c004986 */ /* 0x0005e2000c10110e */
[----:B------:R-:W-:Y:S01]  /*6770*/  ISETP.LT.AND P4, PT, R121, UR4, !P1 ;  /* 0x0000000479007c0c */ /* 0x000fe2000cf81270 */
[----:B0-----:R-:W-:Y:S01]  /*6780*/  IMAD.X R15, R22, 0x1, R2, P5 ;  /* 0x00000001160f7824 */ /* 0x001fe200028e0602 */
[----:B------:R-:W-:Y:S01]  /*6790*/  PRMT R21, R6, 0x7772, RZ ;  /* 0x0000777206157816 */ /* 0x000fe200000000ff */
[----:B------:R-:W-:Y:S01]  /*67a0*/  ULDC UR4, c[0x0][0x228] ;  /* 0x00008a0000047ab9 */ /* 0x000fe20000000800 */
[----:B------:R-:W-:Y:S01]  /*67b0*/  ISETP.LT.AND P5, PT, R0, UR5, !P3 ;  /* 0x0000000500007c0c */ /* 0x000fe2000dfa1270 */
[----:B------:R-:W-:Y:S01]  /*67c0*/  ULDC UR5, c[0x0][0x228] ;  /* 0x00008a0000057ab9 */ /* 0x000fe20000000800 */
[----:B------:R-:W-:Y:S01]  /*67d0*/  SHF.R.S32.HI R24, RZ, 0x1f, R20 ;  /* 0x0000001fff187819 */ /* 0x000fe20000011414 */
[----:B------:R0:W-:Y:S01]  /*67e0*/  @P6 STG.E.U8 desc[UR14][R14.64], R21 ;  /* 0x000000150e006986 */ /* 0x0001e2000c10110e */
[-C--:B-1----:R-:W-:Y:S01]  /*67f0*/  IADD3 R4, P1, R9, R3.reuse, RZ ;  /* 0x0000000309047210 */ /* 0x082fe20007f3e0ff */
[----:B------:R-:W-:Y:S01]  /*6800*/  VIADD R19, R120, 0x19 ;  /* 0x0000001978137836 */ /* 0x000fe20000000000 */
[----:B------:R-:W-:Y:S01]  /*6810*/  ISETP.LT.AND P3, PT, R121, UR4, !P3 ;  /* 0x0000000479007c0c */ /* 0x000fe2000df61270 */
[----:B------:R1:W3:Y:S01]  /*6820*/  LDS.128 R8, [R18] ;  /* 0x0000000012087984 */ /* 0x0002e20000000c00 */
[----:B--2---:R-:W-:Y:S01]  /*6830*/  IADD3 R12, P6, R20, R16, RZ ;  /* 0x00000010140c7210 */ /* 0x004fe20007fde0ff */
[----:B------:R-:W-:Y:S01]  /*6840*/  IMAD.X R5, R22, 0x1, R17, P1 ;  /* 0x0000000116057824 */ /* 0x000fe200008e0611 */
[----:B------:R-:W-:Y:S01]  /*6850*/  PRMT R23, R6, 0x7773, RZ ;  /* 0x0000777306177816 */ /* 0x000fe200000000ff */
[----:B------:R-:W-:Y:S01]  /*6860*/  ULDC UR4, c[0x0][0x228] ;  /* 0x00008a0000047ab9 */ /* 0x000fe20000000800 */
[----:B------:R-:W-:Y:S01]  /*6870*/  ISETP.GE.AND P1, PT, R19, UR9, PT ;  /* 0x0000000913007c0c */ /* 0x000fe2000bf26270 */
[----:B------:R-:W-:Y:S01]  /*6880*/  IMAD.X R13, R24, 0x1, R2, P6 ;  /* 0x00000001180d7824 */ /* 0x000fe200030e0602 */
[C---:B------:R-:W-:Y:S01]  /*6890*/  PRMT R19, R7.reuse, 0x7771, RZ ;  /* 0x0000777107137816 */ /* 0x040fe200000000ff */
[----:B------:R2:W-:Y:S01]  /*68a0*/  @P4 STG.E.U8 desc[UR14][R4.64], R23 ;  /* 0x0000001704004986 */ /* 0x0005e2000c10110e */
[----:B0-----:R-:W-:Y:S01]  /*68b0*/  PRMT R21, R7, 0x7770, RZ ;  /* 0x0000777007157816 */ /* 0x001fe200000000ff */
[----:B------:R-:W-:Y:S01]  /*68c0*/  VIADD R6, R120, 0x1a ;  /* 0x0000001a78067836 */ /* 0x000fe20000000000 */
[C---:B------:R-:W-:Y:S01]  /*68d0*/  IADD3 R14, P4, R20.reuse, R3, RZ ;  /* 0x00000003140e7210 */ /* 0x040fe20007f9e0ff */
[----:B------:R-:W-:-:S02]  /*68e0*/  VIADD R20, R20, UR6 ;  /* 0x0000000614147c36 */ /* 0x000fc40008000000 */
[----:B------:R0:W-:Y:S01]  /*68f0*/  @P5 STG.E.U8 desc[UR14][R12.64], R21 ;  /* 0x000000150c005986 */ /* 0x0001e2000c10110e */
[----:B------:R-:W-:Y:S01]  /*6900*/  ISETP.LT.AND P5, PT, R0, UR4, !P0 ;  /* 0x0000000400007c0c */ /* 0x000fe2000c7a1270 */
[----:B------:R-:W-:Y:S01]  /*6910*/  IMAD.X R15, R24, 0x1, R17, P4 ;  /* 0x00000001180f7824 */ /* 0x000fe200020e0611 */
[----:B------:R-:W-:Y:S01]  /*6920*/  SHF.R.S32.HI R22, RZ, 0x1f, R20 ;  /* 0x0000001fff167819 */ /* 0x000fe20000011414 */
[----:B------:R-:W-:Y:S01]  /*6930*/  ULDC UR4, c[0x0][0x228] ;  /* 0x00008a0000047ab9 */ /* 0x000fe20000000800 */
[C---:B-1----:R-:W-:Y:S01]  /*6940*/  VIADD R18, R20.reuse, UR6 ;  /* 0x0000000614127c36 */ /* 0x042fe20008000000 */
[----:B--2---:R-:W-:Y:S01]  /*6950*/  IADD3 R4, P6, R20, R16, RZ ;  /* 0x0000001014047210 */ /* 0x004fe20007fde0ff */
[----:B------:R1:W-:Y:S01]  /*6960*/  @P3 STG.E.U8 desc[UR14][R14.64], R19 ;  /* 0x000000130e003986 */ /* 0x0003e2000c10110e */
[----:B------:R-:W-:Y:S01]  /*6970*/  ISETP.LT.AND P0, PT, R121, UR4, !P0 ;  /* 0x0000000479007c0c */ /* 0x000fe2000c701270 */
[----:B------:R-:W-:Y:S01]  /*6980*/  ULDC UR4, c[0x0][0x228] ;  /* 0x00008a0000047ab9 */ /* 0x000fe20000000800 */
[----:B------:R-:W-:Y:S01]  /*6990*/  ISETP.LT.AND P3, PT, R0, UR5, !P2 ;  /* 0x0000000500007c0c */ /* 0x000fe2000d761270 */
[----:B------:R-:W-:Y:S01]  /*69a0*/  IMAD.X R5, R22, 0x1, R2, P6 ;  /* 0x0000000116057824 */ /* 0x000fe200030e0602 */
[----:B0-----:R-:W-:Y:S01]  /*69b0*/  PRMT R21, R7, 0x7772, RZ ;  /* 0x0000777207157816 */ /* 0x001fe200000000ff */
[----:B------:R-:W-:Y:S01]  /*69c0*/  ULDC UR5, c[0x0][0x228] ;  /* 0x00008a0000057ab9 */ /* 0x000fe20000000800 */
[----:B------:R-:W-:-:S02]  /*69d0*/  ISETP.GE.AND P4, PT, R6, UR9, PT ;  /* 0x0000000906007c0c */ /* 0x000fc4000bf86270 */
[----:B------:R-:W-:Y:S01]  /*69e0*/  IADD3 R6, P6, R18, R16, RZ ;  /* 0x0000001012067210 */ /* 0x000fe20007fde0ff */
[----:B------:R0:W-:Y:S01]  /*69f0*/  @P5 STG.E.U8 desc[UR14][R4.64], R21 ;  /* 0x0000001504005986 */ /* 0x0001e2000c10110e */
[-C--:B------:R-:W-:Y:S01]  /*6a00*/  IADD3 R12, P5, R20, R3.reuse, RZ ;  /* 0x00000003140c7210 */ /* 0x080fe20007fbe0ff */
[----:B-1----:R-:W-:Y:S01]  /*6a10*/  VIADD R15, R18, UR6 ;  /* 0x00000006120f7c36 */ /* 0x002fe20008000000 */
[----:B------:R-:W-:Y:S01]  /*6a20*/  SHF.R.S32.HI R20, RZ, 0x1f, R18 ;  /* 0x0000001fff147819 */ /* 0x000fe20000011412 */
[----:B------:R-:W-:Y:S01]  /*6a30*/  VIADD R14, R120, 0x1b ;  /* 0x0000001b780e7836 */ /* 0x000fe20000000000 */
[----:B------:R-:W-:Y:S01]  /*6a40*/  PRMT R19, R7, 0x7773, RZ ;  /* 0x0000777307137816 */ /* 0x000fe200000000ff */
[----:B------:R-:W-:Y:S01]  /*6a50*/  IMAD.X R13, R22, 0x1, R17, P5 ;  /* 0x00000001160d7824 */ /* 0x000fe200028e0611 */
[----:B------:R-:W-:Y:S01]  /*6a60*/  ISETP.LT.AND P2, PT, R121, UR4, !P2 ;  /* 0x0000000479007c0c */ /* 0x000fe2000d741270 */
[----:B------:R-:W-:Y:S01]  /*6a70*/  IMAD.X R7, R20, 0x1, R2, P6 ;  /* 0x0000000114077824 */ /* 0x000fe200030e0602 */
[----:B---3--:R-:W-:Y:S01]  /*6a80*/  PRMT R23, R8, 0x7770, RZ ;  /* 0x0000777008177816 */ /* 0x008fe200000000ff */
[----:B------:R-:W-:Y:S01]  /*6a90*/  ULDC UR4, c[0x0][0x228] ;  /* 0x00008a0000047ab9 */ /* 0x000fe20000000800 */
[----:B------:R1:W-:Y:S01]  /*6aa0*/  @P0 STG.E.U8 desc[UR14][R12.64], R19 ;  /* 0x000000130c000986 */ /* 0x0003e2000c10110e */
[----:B------:R-:W-:Y:S01]  /*6ab0*/  ISETP.LT.AND P0, PT, R0, UR5, !P1 ;  /* 0x0000000500007c0c */ /* 0x000fe2000cf01270 */
[----:B------:R-:W-:Y:S01]  /*6ac0*/  ULDC UR5, c[0x0][0x228] ;  /* 0x00008a0000057ab9 */ /* 0x000fe20000000800 */
[----:B0-----:R-:W-:Y:S01]  /*6ad0*/  PRMT R21, R8, 0x7772, RZ ;  /* 0x0000777208157816 */ /* 0x001fe200000000ff */
[----:B------:R0:W-:Y:S01]  /*6ae0*/  @P3 STG.E.U8 desc[UR14][R6.64], R23 ;  /* 0x0000001706003986 */ /* 0x0001e2000c10110e */
[----:B------:R-:W-:-:S02]  /*6af0*/  IADD3 R4, P3, R18, R3, RZ ;  /* 0x0000000312047210 */ /* 0x000fc40007f7e0ff */
[----:B------:R-:W-:Y:S02]  /*6b00*/  SHF.R.S32.HI R18, RZ, 0x1f, R15 ;  /* 0x0000001fff127819 */ /* 0x000fe4000001140f */
[----:B------:R-:W-:Y:S01]  /*6b10*/  ISETP.GE.AND P5, PT, R14, UR9, PT ;  /* 0x000000090e007c0c */ /* 0x000fe2000bfa6270 */
[----:B------:R-:W-:Y:S01]  /*6b20*/  IMAD.X R5, R20, 0x1, R17, P3 ;  /* 0x0000000114057824 */ /* 0x000fe200018e0611 */
[----:B------:R-:W-:Y:S01]  /*6b30*/  ISETP.LT.AND P1, PT, R121, UR4, !P1 ;  /* 0x0000000479007c0c */ /* 0x000fe2000cf21270 */
[----:B------:R-:W-:Y:S01]  /*6b40*/  VIADD R14, R120, 0x1c ;  /* 0x0000001c780e7836 */ /* 0x000fe20000000000 */
[C---:B-1----:R-:W-:Y:S01]  /*6b50*/  IADD3 R12, P6, R15.reuse, R16, RZ ;  /* 0x000000100f0c7210 */ /* 0x042fe20007fde0ff */
[----:B------:R-:W-:Y:S01]  /*6b60*/  ULDC UR4, c[0x0][0x228] ;  /* 0x00008a0000047ab9 */ /* 0x000fe20000000800 */
[C---:B------:R-:W-:Y:S02]  /*6b70*/  PRMT R19, R8.reuse, 0x7773, RZ ;  /* 0x0000777308137816 */ /* 0x040fe400000000ff */
[----:B0-----:R-:W-:Y:S01]  /*6b80*/  PRMT R23, R8, 0x7771, RZ ;  /* 0x0000777108177816 */ /* 0x001fe200000000ff */
[----:B------:R-:W-:Y:S01]  /*6b90*/  IMAD.X R13, R18, 0x1, R2, P6 ;  /* 0x00000001120d7824 */ /* 0x000fe200030e0602 */
[----:B------:R-:W-:Y:S01]  /*6ba0*/  ISETP.GE.AND P3, PT, R14, UR9, PT ;  /* 0x000000090e007c0c */ /* 0x000fe2000bf66270 */
[----:B------:R-:W-:Y:S01]  /*6bb0*/  VIADD R14, R120, 0x1d ;  /* 0x0000001d780e7836 */ /* 0x000fe20000000000 */
[----:B------:R-:W-:Y:S01]  /*6bc0*/  PRMT R25, R10, 0x7772, RZ ;  /* 0x000077720a197816 */ /* 0x000fe200000000ff */
[----:B------:R0:W-:Y:S01]  /*6bd0*/  @P2 STG.E.U8 desc[UR14][R4.64], R23 ;  /* 0x0000001704002986 */ /* 0x0001e2000c10110e */
[----:B------:R-:W-:Y:S01]  /*6be0*/  ISETP.LT.AND P2, PT, R0, UR4, !P4 ;  /* 0x0000000400007c0c */ /* 0x000fe2000e741270 */
[----:B------:R-:W-:Y:S01]  /*6bf0*/  ULDC UR4, c[0x0][0x228] ;  /* 0x00008a0000047ab9 */ /* 0x000fe20000000800 */
[C---:B------:R-:W-:Y:S01]  /*6c00*/  VIADD R8, R120.reuse, 0x1e ;  /* 0x0000001e78087836 */ /* 0x040fe20000000000 */
[----:B------:R1:W-:Y:S01]  /*6c10*/  @P0 STG.E.U8 desc[UR14][R12.64], R21 ;  /* 0x000000150c000986 */ /* 0x0003e2000c10110e */
[C---:B------:R-:W-:Y:S01]  /*6c20*/  IADD3 R6, P0, R15.reuse, R3, RZ ;  /* 0x000000030f067210 */ /* 0x040fe20007f1e0ff */
[----:B------:R-:W-:Y:S01]  /*6c30*/  VIADD R15, R15, UR6 ;  /* 0x000000060f0f7c36 */ /* 0x000fe20008000000 */
[----:B------:R-:W-:Y:S01]  /*6c40*/  ISETP.LT.AND P4, PT, R121, UR4, !P4 ;  /* 0x0000000479007c0c */ /* 0x000fe2000e781270 */
[----:B------:R-:W-:Y:S01]  /*6c50*/  ULDC UR4, c[0x0][0x228] ;  /* 0x00008a0000047ab9 */ /* 0x000fe20000000800 */
[----:B------:R-:W-:-:S02]  /*6c60*/  VIADD R120, R120, 0x1f ;  /* 0x0000001f78787836 */ /* 0x000fc40000000000 */
[----:B------:R-:W-:Y:S01]  /*6c70*/  IMAD.X R7, R18, 0x1, R17, P0 ;  /* 0x0000000112077824 */ /* 0x000fe200000e0611 */
[----:B------:R-:W-:Y:S02]  /*6c80*/  SHF.R.S32.HI R18, RZ, 0x1f, R15 ;  /* 0x0000001fff127819 */ /* 0x000fe4000001140f */
[C---:B0-----:R-:W-:Y:S02]  /*6c90*/  IADD3 R4, P6, R15.reuse, R16, RZ ;  /* 0x000000100f047210 */ /* 0x041fe40007fde0ff */
[----:B------:R-:W-:Y:S01]  /*6ca0*/  ISETP.GE.AND P0, PT, R14, UR9, PT ;  /* 0x000000090e007c0c */ /* 0x000fe2000bf06270 */
[----:B------:R-:W-:Y:S01]  /*6cb0*/  VIADD R14, R15, UR6 ;  /* 0x000000060f0e7c36 */ /* 0x000fe20008000000 */
[----:B-1----:R-:W-:Y:S01]  /*6cc0*/  PRMT R21, R9, 0x7770, RZ ;  /* 0x0000777009157816 */ /* 0x002fe200000000ff */
[----:B------:R-:W-:Y:S01]  /*6cd0*/  IMAD.X R5, R18, 0x1, R2, P6 ;  /* 0x0000000112057824 */ /* 0x000fe200030e0602 */
[----:B------:R-:W-:Y:S01]  /*6ce0*/  ISETP.LT.AND P6, PT, R0, UR5, !P5 ;  /* 0x0000000500007c0c */ /* 0x000fe2000efc1270 */
[----:B------:R0:W-:Y:S01]  /*6cf0*/  @P1 STG.E.U8 desc[UR14][R6.64], R19 ;  /* 0x0000001306001986 */ /* 0x0001e2000c10110e */
[----:B------:R-:W-:Y:S01]  /*6d00*/  IADD3 R12, P1, R15, R3, RZ ;  /* 0x000000030f0c7210 */ /* 0x000fe20007f3e0ff */
[----:B------:R-:W-:Y:S01]  /*6d10*/  ULDC UR5, c[0x0][0x228] ;  /* 0x00008a0000057ab9 */ /* 0x000fe20000000800 */
[----:B------:R-:W-:Y:S01]  /*6d20*/  SHF.R.S32.HI R20, RZ, 0x1f, R14 ;  /* 0x0000001fff147819 */ /* 0x000fe2000001140e */
[----:B------:R1:W-:Y:S01]  /*6d30*/  @P2 STG.E.U8 desc[UR14][R4.64], R21 ;  /* 0x0000001504002986 */ /* 0x0003e2000c10110e */
[----:B------:R-:W-:Y:S01]  /*6d40*/  PRMT R15, R9, 0x7772, RZ ;  /* 0x00007772090f7816 */ /* 0x000fe200000000ff */
[----:B------:R-:W-:Y:S01]  /*6d50*/  IMAD.X R13, R18, 0x1, R17, P1 ;  /* 0x00000001120d7824 */ /* 0x000fe200008e0611 */
[----:B------:R-:W-:Y:S01]  /*6d60*/  ISETP.GE.AND P1, PT, R8, UR9, PT ;  /* 0x0000000908007c0c */ /* 0x000fe2000bf26270 */
[----:B------:R-:W-:Y:S01]  /*6d70*/  VIADD R8, R14, UR6 ;  /* 0x000000060e087c36 */ /* 0x000fe20008000000 */
[----:B------:R-:W-:-:S02]  /*6d80*/  PRMT R23, R10, 0x7773, RZ ;  /* 0x000077730a177816 */ /* 0x000fc400000000ff */
[-C--:B0-----:R-:W-:Y:S02]  /*6d90*/  IADD3 R6, P2, R14, R16.reuse, RZ ;  /* 0x000000100e067210 */ /* 0x081fe40007f5e0ff */
[C---:B------:R-:W-:Y:S02]  /*6da0*/  PRMT R19, R9.reuse, 0x7771, RZ ;  /* 0x0000777109137816 */ /* 0x040fe400000000ff */
[----:B-1----:R-:W-:Y:S01]  /*6db0*/  PRMT R21, R9, 0x7773, RZ ;  /* 0x0000777309157816 */ /* 0x002fe200000000ff */
[----:B------:R-:W-:Y:S01]  /*6dc0*/  IMAD.X R7, R20, 0x1, R2, P2 ;  /* 0x0000000114077824 */ /* 0x000fe200010e0602 */
[C---:B------:R-:W-:Y:S01]  /*6dd0*/  ISETP.LT.AND P2, PT, R121.reuse, UR4, !P5 ;  /* 0x0000000479007c0c */ /* 0x040fe2000ef41270 */
[----:B------:R0:W-:Y:S01]  /*6de0*/  @P4 STG.E.U8 desc[UR14][R12.64], R19 ;  /* 0x000000130c004986 */ /* 0x0001e2000c10110e */
[----:B------:R-:W-:Y:S01]  /*6df0*/  IADD3 R4, P4, R14, R3, RZ ;  /* 0x000000030e047210 */ /* 0x000fe20007f9e0ff */
[----:B------:R-:W-:Y:S01]  /*6e00*/  VIADD R9, R8, UR6 ;  /* 0x0000000608097c36 */ /* 0x000fe20008000000 */
[----:B------:R-:W-:Y:S01]  /*6e10*/  SHF.R.S32.HI R14, RZ, 0x1f, R8 ;  /* 0x0000001fff0e7819 */ /* 0x000fe20000011408 */
[----:B------:R1:W-:Y:S01]  /*6e20*/  @P6 STG.E.U8 desc[UR14][R6.64], R15 ;  /* 0x0000000f06006986 */ /* 0x0003e2000c10110e */
[----:B------:R-:W-:Y:S01]  /*6e30*/  ISETP.LT.AND P5, PT, R0, UR5, !P3 ;  /* 0x0000000500007c0c */ /* 0x000fe2000dfa1270 */
[----:B------:R-:W-:Y:S01]  /*6e40*/  IMAD.X R5, R20, 0x1, R17, P4 ;  /* 0x0000000114057824 */ /* 0x000fe200020e0611 */
[----:B------:R-:W-:Y:S01]  /*6e50*/  ISETP.LT.AND P3, PT, R121, UR7, !P3 ;  /* 0x0000000779007c0c */ /* 0x000fe2000df61270 */
[----:B------:R-:W-:Y:S01]  /*6e60*/  ULDC UR4, c[0x0][0x228] ;  /* 0x00008a0000047ab9 */ /* 0x000fe20000000800 */
[----:B------:R-:W-:Y:S01]  /*6e70*/  SHF.R.S32.HI R20, RZ, 0x1f, R9 ;  /* 0x0000001fff147819 */ /* 0x000fe20000011409 */
[----:B------:R-:W-:Y:S01]  /*6e80*/  ULDC UR5, c[0x0][0x228] ;  /* 0x00008a0000057ab9 */ /* 0x000fe20000000800 */
[----:B------:R-:W-:Y:S01]  /*6e90*/  ISETP.GE.AND P4, PT, R120, UR9, PT ;  /* 0x0000000978007c0c */ /* 0x000fe2000bf86270 */
[----:B------:R2:W-:Y:S01]  /*6ea0*/  @P2 STG.E.U8 desc[UR14][R4.64], R21 ;  /* 0x0000001504002986 */ /* 0x0005e2000c10110e */
[----:B0-----:R-:W-:Y:S01]  /*6eb0*/  IADD3 R12, P6, R8, R16, RZ ;  /* 0x00000010080c7210 */ /* 0x001fe20007fde0ff */
[----:B------:R-:W-:Y:S01]  /*6ec0*/  ULDC UR7, c[0x0][0x228] ;  /* 0x00008a0000077ab9 */ /* 0x000fe20000000800 */
[----:B------:R-:W-:-:S02]  /*6ed0*/  PRMT R19, R10, 0x7770, RZ ;  /* 0x000077700a137816 */ /* 0x000fc400000000ff */
[----:B-1----:R-:W-:Y:S01]  /*6ee0*/  PRMT R15, R10, 0x7771, RZ ;  /* 0x000077710a0f7816 */ /* 0x002fe200000000ff */
[--C-:B------:R-:W-:Y:S01]  /*6ef0*/  IMAD.X R13, R14, 0x1, R2.reuse, P6 ;  /* 0x000000010e0d7824 */ /* 0x100fe200030e0602 */
[-C--:B------:R-:W-:Y:S02]  /*6f00*/  IADD3 R6, P6, R8, R3.reuse, RZ ;  /* 0x0000000308067210 */ /* 0x080fe40007fde0ff */
[C---:B------:R-:W-:Y:S02]  /*6f10*/  IADD3 R8, P2, R9.reuse, R16, RZ ;  /* 0x0000001009087210 */ /* 0x040fe40007f5e0ff */
[----:B------:R0:W-:Y:S01]  /*6f20*/  @P5 STG.E.U8 desc[UR14][R12.64], R19 ;  /* 0x000000130c005986 */ /* 0x0001e2000c10110e */
[--C-:B------:R-:W-:Y:S01]  /*6f30*/  IMAD.X R7, R14, 0x1, R17.reuse, P6 ;  /* 0x000000010e077824 */ /* 0x100fe200030e0611 */
[----:B------:R-:W-:Y:S01]  /*6f40*/  ISETP.LT.AND P6, PT, R0, UR4, !P0 ;  /* 0x0000000400007c0c */ /* 0x000fe2000c7c1270 */
[----:B------:R-:W-:Y:S01]  /*6f50*/  VIADD R14, R9, UR6 ;  /* 0x00000006090e7c36 */ /* 0x000fe20008000000 */
[----:B------:R-:W-:Y:S01]  /*6f60*/  ULDC UR4, c[0x0][0x228] ;  /* 0x00008a0000047ab9 */ /* 0x000fe20000000800 */
[----:B--2---:R-:W-:Y:S01]  /*6f70*/  PRMT R21, R11, 0x7771, RZ ;  /* 0x000077710b157816 */ /* 0x004fe200000000ff */
[----:B------:R1:W-:Y:S01]  /*6f80*/  @P3 STG.E.U8 desc[UR14][R6.64], R15 ;  /* 0x0000000f06003986 */ /* 0x0003e2000c10110e */
[-C--:B------:R-:W-:Y:S01]  /*6f90*/  IADD3 R4, P3, R9, R3.reuse, RZ ;  /* 0x0000000309047210 */ /* 0x080fe20007f7e0ff */
[----:B------:R-:W-:Y:S01]  /*6fa0*/  VIADD R18, R14, UR6 ;  /* 0x000000060e127c36 */ /* 0x000fe20008000000 */
[----:B------:R-:W-:Y:S01]  /*6fb0*/  ISETP.LT.AND P0, PT, R121, UR4, !P0 ;  /* 0x0000000479007c0c */ /* 0x000fe2000c701270 */
[C---:B------:R-:W-:Y:S01]  /*6fc0*/  IMAD.X R9, R20.reuse, 0x1, R2, P2 ;  /* 0x0000000114097824 */ /* 0x040fe200010e0602 */
[----:B------:R-:W-:Y:S01]  /*6fd0*/  ULDC UR4, c[0x0][0x228] ;  /* 0x00008a0000047ab9 */ /* 0x000fe20000000800 */
[----:B0-----:R-:W-:Y:S01]  /*6fe0*/  SHF.R.S32.HI R13, RZ, 0x1f, R14 ;  /* 0x0000001fff0d7819 */ /* 0x001fe2000001140e */
[----:B------:R-:W-:Y:S01]  /*6ff0*/  IMAD.X R5, R20, 0x1, R17, P3 ;  /* 0x0000000114057824 */ /* 0x000fe200018e0611 */
[----:B------:R-:W-:Y:S01]  /*7000*/  IADD3 R12, P3, R14, R3, RZ ;  /* 0x000000030e0c7210 */ /* 0x000fe20007f7e0ff */
[----:B------:R0:W-:Y:S01]  /*7010*/  @P6 STG.E.U8 desc[UR14][R8.64], R25 ;  /* 0x0000001908006986 */ /* 0x0001e2000c10110e */
[----:B------:R-:W-:-:S02]  /*7020*/  SHF.R.S32.HI R19, RZ, 0x1f, R18 ;  /* 0x0000001fff137819 */ /* 0x000fc40000011412 */
[-C--:B-1----:R-:W-:Y:S02]  /*7030*/  IADD3 R6, P5, R14, R16.reuse, RZ ;  /* 0x000000100e067210 */ /* 0x082fe40007fbe0ff */
[----:B------:R-:W-:Y:S02]  /*7040*/  IADD3 R14, P2, R18, R16, RZ ;  /* 0x00000010120e7210 */ /* 0x000fe40007f5e0ff */
[----:B------:R0:W-:Y:S01]  /*7050*/  @P0 STG.E.U8 desc[UR14][R4.64], R23 ;  /* 0x0000001704000986 */ /* 0x0001e2000c10110e */
[--C-:B------:R-:W-:Y:S01]  /*7060*/  IMAD.X R7, R13, 0x1, R2.reuse, P5 ;  /* 0x000000010d077824 */ /* 0x100fe200028e0602 */
[----:B------:R-:W-:Y:S01]  /*7070*/  ISETP.LT.AND P5, PT, R0, UR5, !P1 ;  /* 0x0000000500007c0c */ /* 0x000fe2000cfa1270 */
[----:B------:R-:W-:Y:S01]  /*7080*/  ULDC UR5, c[0x0][0x228] ;  /* 0x00008a0000057ab9 */ /* 0x000fe20000000800 */
[----:B------:R-:W-:Y:S01]  /*7090*/  IMAD.X R15, R19, 0x1, R2, P2 ;  /* 0x00000001130f7824 */ /* 0x000fe200010e0602 */
[----:B------:R-:W-:Y:S01]  /*70a0*/  IADD3 R2, P2, R18, R3, RZ ;  /* 0x0000000312027210 */ /* 0x000fe20007f5e0ff */
[----:B------:R-:W-:Y:S01]  /*70b0*/  IMAD.X R13, R13, 0x1, R17, P3 ;  /* 0x000000010d0d7824 */ /* 0x000fe200018e0611 */
[----:B------:R-:W-:-:S02]  /*70c0*/  ISETP.LT.AND P1, PT, R121, UR5, !P1 ;  /* 0x0000000579007c0c */ /* 0x000fc4000cf21270 */
[----:B------:R-:W-:Y:S01]  /*70d0*/  ISETP.LT.AND P3, PT, R0, UR7, !P4 ;  /* 0x0000000700007c0c */ /* 0x000fe2000e761270 */
[----:B------:R-:W-:Y:S01]  /*70e0*/  IMAD.X R3, R19, 0x1, R17, P2 ;  /* 0x0000000113037824 */ /* 0x000fe200010e0611 */
[----:B------:R-:W-:Y:S02]  /*70f0*/  ISETP.LT.AND P4, PT, R121, UR4, !P4 ;  /* 0x0000000479007c0c */ /* 0x000fe4000e781270 */
[C---:B------:R-:W-:Y:S02]  /*7100*/  PRMT R17, R11.reuse, 0x7773, RZ ;  /* 0x000077730b117816 */ /* 0x040fe400000000ff */
[C---:B------:R-:W-:Y:S02]  /*7110*/  PRMT R19, R11.reuse, 0x7772, RZ ;  /* 0x000077720b137816 */ /* 0x040fe400000000ff */
[----:B------:R-:W-:-:S05]  /*7120*/  PRMT R11, R11, 0x7770, RZ ;  /* 0x000077700b0b7816 */ /* 0x000fca00000000ff */
[----:B------:R0:W-:Y:S04]  /*7130*/  @P5 STG.E.U8 desc[UR14][R6.64], R11 ;  /* 0x0000000b06005986 */ /* 0x0001e8000c10110e */
[----:B------:R0:W-:Y:S04]  /*7140*/  @P1 STG.E.U8 desc[UR14][R12.64], R21 ;  /* 0x000000150c001986 */ /* 0x0001e8000c10110e */
[----:B------:R0:W-:Y:S01]  /*7150*/  @P3 STG.E.U8 desc[UR14][R14.64], R19 ;  /* 0x000000130e003986 */ /* 0x0001e2000c10110e */
[----:B------:R-:W-:Y:S05]  /*7160*/  @!P4 EXIT ;  /* 0x000000000000c94d */ /* 0x000fea0003800000 */
[----:B------:R-:W-:Y:S01]  /*7170*/  STG.E.U8 desc[UR14][R2.64], R17 ;  /* 0x0000001102007986 */ /* 0x000fe2000c10110e */
[----:B------:R-:W-:Y:S05]  /*7180*/  EXIT ;  /* 0x000000000000794d */ /* 0x000fea0003800000 */
.L_x_2:
[----:B------:R-:W-:-:S00]  /*7190*/  BRA `(.L_x_2) ;  /* 0xfffffffc00fc7947 */ /* 0x000fc0000383ffff */
[----:B------:R-:W-:-:S00]  /*71a0*/  NOP ;  /* 0x0000000000007918 */ /* 0x000fc00000000000 */
        /* <DEDUP_REMOVED lines=13> */
.L_x_3:


//--------------------- .nv.shared.matmul_kernel  --------------------------
	.section	.nv.shared.matmul_kernel,"aw",@nobits
	.sectionflags	@""
	.align	16
	.zero		1024


//--------------------- .nv.shared.reserved.0     --------------------------
	.section	.nv.shared.reserved.0,"aw",@nobits
	.weak		__nv_reservedSMEM_offset_0_alias
	.size		__nv_reservedSMEM_offset_0_alias, 0, 0
	.other		__nv_reservedSMEM_offset_0_alias,@"STO_CUDA_RESERVED_SHARED STV_DEFAULT"
__nv_reservedSMEM_offset_0_alias:
	.zero		0


//--------------------- .nv.constant0.matmul_kernel --------------------------
	.section	.nv.constant0.matmul_kernel,"a",@progbits
	.sectionflags	@""
	.align	4
.nv.constant0.matmul_kernel:
	.zero		608


//--------------------- SYMBOLS --------------------------

	.type		.nv.reservedSmem.offset0,@object
	.size		.nv.reservedSmem.offset0,0x4
